//
// Generated by NVIDIA NVVM Compiler
//
// Compiler Build ID: CL-36424714
// Cuda compilation tools, release 13.0, V13.0.88
// Based on NVVM 20.0.0
//

.version 9.0
.target sm_100
.address_size 64

	// .globl	_Z5sobelPhS_PjS0_PtPi
// _ZZ5sobelPhS_PjS0_PtPiE4mask has been demoted

.visible .entry _Z5sobelPhS_PjS0_PtPi(
	.param .u64 .ptr .align 1 _Z5sobelPhS_PjS0_PtPi_param_0,
	.param .u64 .ptr .align 1 _Z5sobelPhS_PjS0_PtPi_param_1,
	.param .u64 .ptr .align 1 _Z5sobelPhS_PjS0_PtPi_param_2,
	.param .u64 .ptr .align 1 _Z5sobelPhS_PjS0_PtPi_param_3,
	.param .u64 .ptr .align 1 _Z5sobelPhS_PjS0_PtPi_param_4,
	.param .u64 .ptr .align 1 _Z5sobelPhS_PjS0_PtPi_param_5
)
{
	.local .align 16 .b8 	__local_depot0[48];
	.reg .b64 	%SP;
	.reg .b64 	%SPL;
	.reg .pred 	%p<78>;
	.reg .b16 	%rs<2>;
	.reg .b32 	%r<272>;
	.reg .b64 	%rd<56>;
	.reg .b64 	%fd<315>;
	// demoted variable
	.shared .align 4 .b8 _ZZ5sobelPhS_PjS0_PtPiE4mask[200];
	mov.u64 	%SPL, __local_depot0;
	ld.param.u64 	%rd23, [_Z5sobelPhS_PjS0_PtPi_param_0];
	ld.param.u64 	%rd24, [_Z5sobelPhS_PjS0_PtPi_param_1];
	ld.param.u64 	%rd25, [_Z5sobelPhS_PjS0_PtPi_param_2];
	ld.param.u64 	%rd26, [_Z5sobelPhS_PjS0_PtPi_param_3];
	ld.param.u64 	%rd27, [_Z5sobelPhS_PjS0_PtPi_param_4];
	ld.param.u64 	%rd28, [_Z5sobelPhS_PjS0_PtPi_param_5];
	cvta.to.global.u64 	%rd29, %rd28;
	cvta.to.global.u64 	%rd30, %rd27;
	cvta.to.global.u64 	%rd31, %rd26;
	cvta.to.global.u64 	%rd32, %rd25;
	add.u64 	%rd1, %SPL, 0;
	mov.f64 	%fd145, 0d0000000000000000;
	st.local.v2.f64 	[%rd1], {%fd145, %fd145};
	st.local.v2.f64 	[%rd1+16], {%fd145, %fd145};
	st.local.v2.f64 	[%rd1+32], {%fd145, %fd145};
	ld.global.u32 	%r10, [%rd32];
	ld.global.u32 	%r2, [%rd31];
	ld.global.u16 	%rs1, [%rd30];
	ld.global.u32 	%r11, [%rd29];
	st.shared.u32 	[_ZZ5sobelPhS_PjS0_PtPiE4mask], %r11;
	ld.global.u32 	%r12, [%rd29+4];
	st.shared.u32 	[_ZZ5sobelPhS_PjS0_PtPiE4mask+4], %r12;
	ld.global.u32 	%r13, [%rd29+8];
	st.shared.u32 	[_ZZ5sobelPhS_PjS0_PtPiE4mask+8], %r13;
	ld.global.u32 	%r14, [%rd29+12];
	st.shared.u32 	[_ZZ5sobelPhS_PjS0_PtPiE4mask+12], %r14;
	ld.global.u32 	%r15, [%rd29+16];
	st.shared.u32 	[_ZZ5sobelPhS_PjS0_PtPiE4mask+16], %r15;
	ld.global.u32 	%r16, [%rd29+20];
	st.shared.u32 	[_ZZ5sobelPhS_PjS0_PtPiE4mask+20], %r16;
	ld.global.u32 	%r17, [%rd29+24];
	st.shared.u32 	[_ZZ5sobelPhS_PjS0_PtPiE4mask+24], %r17;
	ld.global.u32 	%r18, [%rd29+28];
	st.shared.u32 	[_ZZ5sobelPhS_PjS0_PtPiE4mask+28], %r18;
	ld.global.u32 	%r19, [%rd29+32];
	st.shared.u32 	[_ZZ5sobelPhS_PjS0_PtPiE4mask+32], %r19;
	ld.global.u32 	%r20, [%rd29+36];
	st.shared.u32 	[_ZZ5sobelPhS_PjS0_PtPiE4mask+36], %r20;
	ld.global.u32 	%r21, [%rd29+40];
	st.shared.u32 	[_ZZ5sobelPhS_PjS0_PtPiE4mask+40], %r21;
	ld.global.u32 	%r22, [%rd29+44];
	st.shared.u32 	[_ZZ5sobelPhS_PjS0_PtPiE4mask+44], %r22;
	ld.global.u32 	%r23, [%rd29+48];
	st.shared.u32 	[_ZZ5sobelPhS_PjS0_PtPiE4mask+48], %r23;
	ld.global.u32 	%r24, [%rd29+52];
	st.shared.u32 	[_ZZ5sobelPhS_PjS0_PtPiE4mask+52], %r24;
	ld.global.u32 	%r25, [%rd29+56];
	st.shared.u32 	[_ZZ5sobelPhS_PjS0_PtPiE4mask+56], %r25;
	ld.global.u32 	%r26, [%rd29+60];
	st.shared.u32 	[_ZZ5sobelPhS_PjS0_PtPiE4mask+60], %r26;
	ld.global.u32 	%r27, [%rd29+64];
	st.shared.u32 	[_ZZ5sobelPhS_PjS0_PtPiE4mask+64], %r27;
	ld.global.u32 	%r28, [%rd29+68];
	st.shared.u32 	[_ZZ5sobelPhS_PjS0_PtPiE4mask+68], %r28;
	ld.global.u32 	%r29, [%rd29+72];
	st.shared.u32 	[_ZZ5sobelPhS_PjS0_PtPiE4mask+72], %r29;
	ld.global.u32 	%r30, [%rd29+76];
	st.shared.u32 	[_ZZ5sobelPhS_PjS0_PtPiE4mask+76], %r30;
	ld.global.u32 	%r31, [%rd29+80];
	st.shared.u32 	[_ZZ5sobelPhS_PjS0_PtPiE4mask+80], %r31;
	ld.global.u32 	%r32, [%rd29+84];
	st.shared.u32 	[_ZZ5sobelPhS_PjS0_PtPiE4mask+84], %r32;
	ld.global.u32 	%r33, [%rd29+88];
	st.shared.u32 	[_ZZ5sobelPhS_PjS0_PtPiE4mask+88], %r33;
	ld.global.u32 	%r34, [%rd29+92];
	st.shared.u32 	[_ZZ5sobelPhS_PjS0_PtPiE4mask+92], %r34;
	ld.global.u32 	%r35, [%rd29+96];
	st.shared.u32 	[_ZZ5sobelPhS_PjS0_PtPiE4mask+96], %r35;
	ld.global.u32 	%r36, [%rd29+100];
	st.shared.u32 	[_ZZ5sobelPhS_PjS0_PtPiE4mask+100], %r36;
	ld.global.u32 	%r37, [%rd29+104];
	st.shared.u32 	[_ZZ5sobelPhS_PjS0_PtPiE4mask+104], %r37;
	ld.global.u32 	%r38, [%rd29+108];
	st.shared.u32 	[_ZZ5sobelPhS_PjS0_PtPiE4mask+108], %r38;
	ld.global.u32 	%r39, [%rd29+112];
	st.shared.u32 	[_ZZ5sobelPhS_PjS0_PtPiE4mask+112], %r39;
	ld.global.u32 	%r40, [%rd29+116];
	st.shared.u32 	[_ZZ5sobelPhS_PjS0_PtPiE4mask+116], %r40;
	ld.global.u32 	%r41, [%rd29+120];
	st.shared.u32 	[_ZZ5sobelPhS_PjS0_PtPiE4mask+120], %r41;
	ld.global.u32 	%r42, [%rd29+124];
	st.shared.u32 	[_ZZ5sobelPhS_PjS0_PtPiE4mask+124], %r42;
	ld.global.u32 	%r43, [%rd29+128];
	st.shared.u32 	[_ZZ5sobelPhS_PjS0_PtPiE4mask+128], %r43;
	ld.global.u32 	%r44, [%rd29+132];
	st.shared.u32 	[_ZZ5sobelPhS_PjS0_PtPiE4mask+132], %r44;
	ld.global.u32 	%r45, [%rd29+136];
	st.shared.u32 	[_ZZ5sobelPhS_PjS0_PtPiE4mask+136], %r45;
	ld.global.u32 	%r46, [%rd29+140];
	st.shared.u32 	[_ZZ5sobelPhS_PjS0_PtPiE4mask+140], %r46;
	ld.global.u32 	%r47, [%rd29+144];
	st.shared.u32 	[_ZZ5sobelPhS_PjS0_PtPiE4mask+144], %r47;
	ld.global.u32 	%r48, [%rd29+148];
	st.shared.u32 	[_ZZ5sobelPhS_PjS0_PtPiE4mask+148], %r48;
	ld.global.u32 	%r49, [%rd29+152];
	st.shared.u32 	[_ZZ5sobelPhS_PjS0_PtPiE4mask+152], %r49;
	ld.global.u32 	%r50, [%rd29+156];
	st.shared.u32 	[_ZZ5sobelPhS_PjS0_PtPiE4mask+156], %r50;
	ld.global.u32 	%r51, [%rd29+160];
	st.shared.u32 	[_ZZ5sobelPhS_PjS0_PtPiE4mask+160], %r51;
	ld.global.u32 	%r52, [%rd29+164];
	st.shared.u32 	[_ZZ5sobelPhS_PjS0_PtPiE4mask+164], %r52;
	ld.global.u32 	%r53, [%rd29+168];
	st.shared.u32 	[_ZZ5sobelPhS_PjS0_PtPiE4mask+168], %r53;
	ld.global.u32 	%r54, [%rd29+172];
	st.shared.u32 	[_ZZ5sobelPhS_PjS0_PtPiE4mask+172], %r54;
	ld.global.u32 	%r55, [%rd29+176];
	st.shared.u32 	[_ZZ5sobelPhS_PjS0_PtPiE4mask+176], %r55;
	ld.global.u32 	%r56, [%rd29+180];
	st.shared.u32 	[_ZZ5sobelPhS_PjS0_PtPiE4mask+180], %r56;
	ld.global.u32 	%r57, [%rd29+184];
	st.shared.u32 	[_ZZ5sobelPhS_PjS0_PtPiE4mask+184], %r57;
	ld.global.u32 	%r58, [%rd29+188];
	st.shared.u32 	[_ZZ5sobelPhS_PjS0_PtPiE4mask+188], %r58;
	ld.global.u32 	%r59, [%rd29+192];
	st.shared.u32 	[_ZZ5sobelPhS_PjS0_PtPiE4mask+192], %r59;
	ld.global.u32 	%r60, [%rd29+196];
	st.shared.u32 	[_ZZ5sobelPhS_PjS0_PtPiE4mask+196], %r60;
	bar.sync 	0;
	mov.u32 	%r61, %ntid.x;
	div.s32 	%r62, %r10, %r61;
	mul.lo.s32 	%r63, %r62, %r61;
	sub.s32 	%r64, %r10, %r63;
	setp.gt.s32 	%p25, %r64, 0;
	selp.u32 	%r65, 1, 0, %p25;
	add.s32 	%r3, %r62, %r65;
	mov.u32 	%r4, %ctaid.x;
	div.u32 	%r5, %r4, %r3;
	mul.lo.s32 	%r66, %r5, %r3;
	sub.s32 	%r67, %r4, %r66;
	mov.u32 	%r68, %tid.x;
	mad.lo.s32 	%r69, %r67, %r61, %r68;
	setp.ge.s32 	%p26, %r5, %r2;
	setp.ge.s32 	%p27, %r69, %r10;
	or.pred  	%p28, %p26, %p27;
	@%p28 bra 	$L__BB0_54;
	cvta.to.global.u64 	%rd34, %rd23;
	cvt.u32.u16 	%r71, %rs1;
	add.s32 	%r73, %r5, -2;
	setp.gt.u32 	%p30, %r5, 1;
	setp.lt.s32 	%p31, %r73, %r2;
	add.s32 	%r74, %r69, -2;
	setp.gt.s32 	%p32, %r69, 1;
	setp.lt.s32 	%p33, %r74, %r10;
	and.pred  	%p1, %p32, %p33;
	and.pred  	%p34, %p1, %p30;
	and.pred  	%p2, %p34, %p31;
	mad.lo.s32 	%r75, %r73, %r10, %r74;
	mul.lo.s32 	%r76, %r75, %r71;
	cvt.s64.s32 	%rd35, %r76;
	add.s64 	%rd2, %rd34, %rd35;
	setp.gt.s32 	%p35, %r69, 0;
	and.pred  	%p36, %p35, %p30;
	and.pred  	%p3, %p36, %p31;
	cvt.u64.u16 	%rd36, %rs1;
	add.s64 	%rd3, %rd2, %rd36;
	setp.gt.s32 	%p37, %r69, -1;
	and.pred  	%p38, %p37, %p30;
	and.pred  	%p4, %p38, %p31;
	add.s64 	%rd4, %rd3, %rd36;
	add.s32 	%r77, %r69, 1;
	setp.gt.s32 	%p39, %r69, -2;
	setp.lt.s32 	%p40, %r77, %r10;
	and.pred  	%p5, %p39, %p40;
	and.pred  	%p41, %p5, %p30;
	and.pred  	%p6, %p41, %p31;
	add.s64 	%rd5, %rd4, %rd36;
	add.s32 	%r78, %r69, 2;
	setp.gt.s32 	%p42, %r69, -3;
	setp.lt.s32 	%p43, %r78, %r10;
	and.pred  	%p7, %p42, %p43;
	and.pred  	%p44, %p7, %p30;
	and.pred  	%p8, %p44, %p31;
	setp.le.u32 	%p45, %r3, %r4;
	and.pred  	%p9, %p1, %p45;
	add.s32 	%r79, %r75, %r10;
	mul.lo.s32 	%r80, %r79, %r71;
	cvt.s64.s32 	%rd37, %r80;
	add.s64 	%rd6, %rd34, %rd37;
	and.pred  	%p10, %p35, %p45;
	add.s64 	%rd7, %rd6, %rd36;
	and.pred  	%p11, %p37, %p45;
	add.s64 	%rd8, %rd7, %rd36;
	and.pred  	%p12, %p5, %p45;
	add.s64 	%rd9, %rd8, %rd36;
	and.pred  	%p13, %p7, %p45;
	add.s32 	%r81, %r79, %r10;
	mul.lo.s32 	%r82, %r81, %r71;
	cvt.s64.s32 	%rd38, %r82;
	add.s64 	%rd10, %rd34, %rd38;
	add.s64 	%rd11, %rd10, %rd36;
	add.s32 	%r83, %r81, 2;
	mul.lo.s32 	%r7, %r83, %r71;
	add.s64 	%rd12, %rd11, %rd36;
	add.s64 	%rd13, %rd12, %rd36;
	add.s32 	%r84, %r5, 1;
	setp.lt.u32 	%p46, %r84, %r2;
	and.pred  	%p14, %p1, %p46;
	add.s32 	%r85, %r81, %r10;
	mul.lo.s32 	%r86, %r85, %r71;
	cvt.s64.s32 	%rd39, %r86;
	add.s64 	%rd14, %rd34, %rd39;
	and.pred  	%p15, %p35, %p46;
	add.s64 	%rd15, %rd14, %rd36;
	and.pred  	%p16, %p37, %p46;
	add.s64 	%rd16, %rd15, %rd36;
	and.pred  	%p17, %p5, %p46;
	add.s64 	%rd17, %rd16, %rd36;
	and.pred  	%p18, %p7, %p46;
	add.s32 	%r87, %r5, 2;
	setp.lt.u32 	%p47, %r87, %r2;
	and.pred  	%p19, %p1, %p47;
	add.s32 	%r88, %r85, %r10;
	mul.lo.s32 	%r89, %r88, %r71;
	cvt.s64.s32 	%rd40, %r89;
	add.s64 	%rd18, %rd34, %rd40;
	and.pred  	%p20, %p35, %p47;
	add.s64 	%rd19, %rd18, %rd36;
	and.pred  	%p21, %p37, %p47;
	add.s64 	%rd20, %rd19, %rd36;
	and.pred  	%p22, %p5, %p47;
	add.s64 	%rd21, %rd20, %rd36;
	and.pred  	%p23, %p7, %p47;
	mov.b32 	%r271, 0;
	mov.pred 	%p77, -1;
	not.pred 	%p48, %p2;
	not.pred 	%p49, %p3;
	not.pred 	%p50, %p4;
	not.pred 	%p51, %p6;
	not.pred 	%p52, %p8;
	not.pred 	%p53, %p9;
	not.pred 	%p54, %p10;
	not.pred 	%p55, %p11;
	not.pred 	%p56, %p12;
	not.pred 	%p57, %p13;
	not.pred 	%p63, %p14;
	not.pred 	%p64, %p15;
	not.pred 	%p65, %p16;
	not.pred 	%p66, %p17;
	not.pred 	%p67, %p18;
	not.pred 	%p68, %p19;
	not.pred 	%p69, %p20;
	not.pred 	%p70, %p21;
	not.pred 	%p71, %p22;
	not.pred 	%p72, %p23;
$L__BB0_2:
	mov.pred 	%p24, %p77;
	mul.lo.s32 	%r90, %r271, 3;
	mul.wide.u32 	%rd41, %r90, 8;
	add.s64 	%rd22, %rd1, %rd41;
	mov.b64 	%rd42, 0;
	st.local.u64 	[%rd22+16], %rd42;
	st.local.u64 	[%rd22+8], %rd42;
	st.local.u64 	[%rd22], %rd42;
	mov.u32 	%r91, _ZZ5sobelPhS_PjS0_PtPiE4mask;
	mad.lo.s32 	%r9, %r271, 100, %r91;
	mov.f64 	%fd246, 0d0000000000000000;
	mov.f64 	%fd247, %fd246;
	mov.f64 	%fd248, %fd246;
	@%p48 bra 	$L__BB0_4;
	ld.global.u8 	%r92, [%rd2+2];
	ld.global.u8 	%r93, [%rd2+1];
	ld.global.u8 	%r94, [%rd2];
	ld.shared.u32 	%r95, [%r9];
	mul.lo.s32 	%r96, %r95, %r92;
	cvt.rn.f64.s32 	%fd248, %r96;
	st.local.f64 	[%rd22+16], %fd248;
	mul.lo.s32 	%r97, %r95, %r93;
	cvt.rn.f64.s32 	%fd247, %r97;
	st.local.f64 	[%rd22+8], %fd247;
	mul.lo.s32 	%r98, %r95, %r94;
	cvt.rn.f64.s32 	%fd246, %r98;
	st.local.f64 	[%rd22], %fd246;
$L__BB0_4:
	@%p49 bra 	$L__BB0_6;
	ld.global.u8 	%r99, [%rd3+2];
	ld.global.u8 	%r100, [%rd3+1];
	ld.global.u8 	%r101, [%rd3];
	ld.shared.u32 	%r102, [%r9+20];
	mul.lo.s32 	%r103, %r102, %r99;
	cvt.rn.f64.s32 	%fd147, %r103;
	add.f64 	%fd248, %fd248, %fd147;
	st.local.f64 	[%rd22+16], %fd248;
	mul.lo.s32 	%r104, %r102, %r100;
	cvt.rn.f64.s32 	%fd148, %r104;
	add.f64 	%fd247, %fd247, %fd148;
	st.local.f64 	[%rd22+8], %fd247;
	mul.lo.s32 	%r105, %r102, %r101;
	cvt.rn.f64.s32 	%fd149, %r105;
	add.f64 	%fd246, %fd246, %fd149;
	st.local.f64 	[%rd22], %fd246;
$L__BB0_6:
	@%p50 bra 	$L__BB0_8;
	ld.global.u8 	%r106, [%rd4+2];
	ld.global.u8 	%r107, [%rd4+1];
	ld.global.u8 	%r108, [%rd4];
	ld.shared.u32 	%r109, [%r9+40];
	mul.lo.s32 	%r110, %r109, %r106;
	cvt.rn.f64.s32 	%fd150, %r110;
	add.f64 	%fd248, %fd248, %fd150;
	st.local.f64 	[%rd22+16], %fd248;
	mul.lo.s32 	%r111, %r109, %r107;
	cvt.rn.f64.s32 	%fd151, %r111;
	add.f64 	%fd247, %fd247, %fd151;
	st.local.f64 	[%rd22+8], %fd247;
	mul.lo.s32 	%r112, %r109, %r108;
	cvt.rn.f64.s32 	%fd152, %r112;
	add.f64 	%fd246, %fd246, %fd152;
	st.local.f64 	[%rd22], %fd246;
$L__BB0_8:
	@%p51 bra 	$L__BB0_10;
	ld.global.u8 	%r113, [%rd5+2];
	ld.global.u8 	%r114, [%rd5+1];
	ld.global.u8 	%r115, [%rd5];
	ld.shared.u32 	%r116, [%r9+60];
	mul.lo.s32 	%r117, %r116, %r113;
	cvt.rn.f64.s32 	%fd153, %r117;
	add.f64 	%fd248, %fd248, %fd153;
	st.local.f64 	[%rd22+16], %fd248;
	mul.lo.s32 	%r118, %r116, %r114;
	cvt.rn.f64.s32 	%fd154, %r118;
	add.f64 	%fd247, %fd247, %fd154;
	st.local.f64 	[%rd22+8], %fd247;
	mul.lo.s32 	%r119, %r116, %r115;
	cvt.rn.f64.s32 	%fd155, %r119;
	add.f64 	%fd246, %fd246, %fd155;
	st.local.f64 	[%rd22], %fd246;
$L__BB0_10:
	@%p52 bra 	$L__BB0_12;
	cvt.u64.u16 	%rd43, %rs1;
	add.s64 	%rd44, %rd5, %rd43;
	ld.global.u8 	%r120, [%rd44+2];
	ld.global.u8 	%r121, [%rd44+1];
	ld.global.u8 	%r122, [%rd44];
	ld.shared.u32 	%r123, [%r9+80];
	mul.lo.s32 	%r124, %r123, %r120;
	cvt.rn.f64.s32 	%fd156, %r124;
	add.f64 	%fd248, %fd248, %fd156;
	st.local.f64 	[%rd22+16], %fd248;
	mul.lo.s32 	%r125, %r123, %r121;
	cvt.rn.f64.s32 	%fd157, %r125;
	add.f64 	%fd247, %fd247, %fd157;
	st.local.f64 	[%rd22+8], %fd247;
	mul.lo.s32 	%r126, %r123, %r122;
	cvt.rn.f64.s32 	%fd158, %r126;
	add.f64 	%fd246, %fd246, %fd158;
	st.local.f64 	[%rd22], %fd246;
$L__BB0_12:
	@%p53 bra 	$L__BB0_14;
	ld.global.u8 	%r127, [%rd6+2];
	ld.global.u8 	%r128, [%rd6+1];
	ld.global.u8 	%r129, [%rd6];
	ld.shared.u32 	%r130, [%r9+4];
	mul.lo.s32 	%r131, %r130, %r127;
	cvt.rn.f64.s32 	%fd159, %r131;
	add.f64 	%fd248, %fd248, %fd159;
	st.local.f64 	[%rd22+16], %fd248;
	mul.lo.s32 	%r132, %r130, %r128;
	cvt.rn.f64.s32 	%fd160, %r132;
	add.f64 	%fd247, %fd247, %fd160;
	st.local.f64 	[%rd22+8], %fd247;
	mul.lo.s32 	%r133, %r130, %r129;
	cvt.rn.f64.s32 	%fd161, %r133;
	add.f64 	%fd246, %fd246, %fd161;
	st.local.f64 	[%rd22], %fd246;
$L__BB0_14:
	@%p54 bra 	$L__BB0_16;
	ld.global.u8 	%r134, [%rd7+2];
	ld.global.u8 	%r135, [%rd7+1];
	ld.global.u8 	%r136, [%rd7];
	ld.shared.u32 	%r137, [%r9+24];
	mul.lo.s32 	%r138, %r137, %r134;
	cvt.rn.f64.s32 	%fd162, %r138;
	add.f64 	%fd248, %fd248, %fd162;
	st.local.f64 	[%rd22+16], %fd248;
	mul.lo.s32 	%r139, %r137, %r135;
	cvt.rn.f64.s32 	%fd163, %r139;
	add.f64 	%fd247, %fd247, %fd163;
	st.local.f64 	[%rd22+8], %fd247;
	mul.lo.s32 	%r140, %r137, %r136;
	cvt.rn.f64.s32 	%fd164, %r140;
	add.f64 	%fd246, %fd246, %fd164;
	st.local.f64 	[%rd22], %fd246;
$L__BB0_16:
	@%p55 bra 	$L__BB0_18;
	ld.global.u8 	%r141, [%rd8+2];
	ld.global.u8 	%r142, [%rd8+1];
	ld.global.u8 	%r143, [%rd8];
	ld.shared.u32 	%r144, [%r9+44];
	mul.lo.s32 	%r145, %r144, %r141;
	cvt.rn.f64.s32 	%fd165, %r145;
	add.f64 	%fd248, %fd248, %fd165;
	st.local.f64 	[%rd22+16], %fd248;
	mul.lo.s32 	%r146, %r144, %r142;
	cvt.rn.f64.s32 	%fd166, %r146;
	add.f64 	%fd247, %fd247, %fd166;
	st.local.f64 	[%rd22+8], %fd247;
	mul.lo.s32 	%r147, %r144, %r143;
	cvt.rn.f64.s32 	%fd167, %r147;
	add.f64 	%fd246, %fd246, %fd167;
	st.local.f64 	[%rd22], %fd246;
$L__BB0_18:
	@%p56 bra 	$L__BB0_20;
	ld.global.u8 	%r148, [%rd9+2];
	ld.global.u8 	%r149, [%rd9+1];
	ld.global.u8 	%r150, [%rd9];
	ld.shared.u32 	%r151, [%r9+64];
	mul.lo.s32 	%r152, %r151, %r148;
	cvt.rn.f64.s32 	%fd168, %r152;
	add.f64 	%fd248, %fd248, %fd168;
	st.local.f64 	[%rd22+16], %fd248;
	mul.lo.s32 	%r153, %r151, %r149;
	cvt.rn.f64.s32 	%fd169, %r153;
	add.f64 	%fd247, %fd247, %fd169;
	st.local.f64 	[%rd22+8], %fd247;
	mul.lo.s32 	%r154, %r151, %r150;
	cvt.rn.f64.s32 	%fd170, %r154;
	add.f64 	%fd246, %fd246, %fd170;
	st.local.f64 	[%rd22], %fd246;
$L__BB0_20:
	@%p57 bra 	$L__BB0_22;
	cvt.u64.u16 	%rd45, %rs1;
	add.s64 	%rd46, %rd9, %rd45;
	ld.global.u8 	%r155, [%rd46+2];
	ld.global.u8 	%r156, [%rd46+1];
	ld.global.u8 	%r157, [%rd46];
	ld.shared.u32 	%r158, [%r9+84];
	mul.lo.s32 	%r159, %r158, %r155;
	cvt.rn.f64.s32 	%fd171, %r159;
	add.f64 	%fd248, %fd248, %fd171;
	st.local.f64 	[%rd22+16], %fd248;
	mul.lo.s32 	%r160, %r158, %r156;
	cvt.rn.f64.s32 	%fd172, %r160;
	add.f64 	%fd247, %fd247, %fd172;
	st.local.f64 	[%rd22+8], %fd247;
	mul.lo.s32 	%r161, %r158, %r157;
	cvt.rn.f64.s32 	%fd173, %r161;
	add.f64 	%fd246, %fd246, %fd173;
	st.local.f64 	[%rd22], %fd246;
$L__BB0_22:
	not.pred 	%p58, %p1;
	@%p58 bra 	$L__BB0_24;
	ld.global.u8 	%r162, [%rd10+2];
	ld.global.u8 	%r163, [%rd10+1];
	ld.global.u8 	%r164, [%rd10];
	ld.shared.u32 	%r165, [%r9+8];
	mul.lo.s32 	%r166, %r165, %r162;
	cvt.rn.f64.s32 	%fd174, %r166;
	add.f64 	%fd248, %fd248, %fd174;
	st.local.f64 	[%rd22+16], %fd248;
	mul.lo.s32 	%r167, %r165, %r163;
	cvt.rn.f64.s32 	%fd175, %r167;
	add.f64 	%fd247, %fd247, %fd175;
	st.local.f64 	[%rd22+8], %fd247;
	mul.lo.s32 	%r168, %r165, %r164;
	cvt.rn.f64.s32 	%fd176, %r168;
	add.f64 	%fd246, %fd246, %fd176;
	st.local.f64 	[%rd22], %fd246;
$L__BB0_24:
	setp.lt.s32 	%p59, %r69, 1;
	@%p59 bra 	$L__BB0_26;
	ld.global.u8 	%r169, [%rd11+2];
	ld.global.u8 	%r170, [%rd11+1];
	ld.global.u8 	%r171, [%rd11];
	ld.shared.u32 	%r172, [%r9+28];
	mul.lo.s32 	%r173, %r172, %r169;
	cvt.rn.f64.s32 	%fd177, %r173;
	add.f64 	%fd248, %fd248, %fd177;
	st.local.f64 	[%rd22+16], %fd248;
	mul.lo.s32 	%r174, %r172, %r170;
	cvt.rn.f64.s32 	%fd178, %r174;
	add.f64 	%fd247, %fd247, %fd178;
	st.local.f64 	[%rd22+8], %fd247;
	mul.lo.s32 	%r175, %r172, %r171;
	cvt.rn.f64.s32 	%fd179, %r175;
	add.f64 	%fd246, %fd246, %fd179;
	st.local.f64 	[%rd22], %fd246;
$L__BB0_26:
	setp.lt.s32 	%p60, %r69, 0;
	@%p60 bra 	$L__BB0_28;
	ld.global.u8 	%r176, [%rd12+2];
	ld.global.u8 	%r177, [%rd12+1];
	ld.global.u8 	%r178, [%rd12];
	ld.shared.u32 	%r179, [%r9+48];
	mul.lo.s32 	%r180, %r179, %r176;
	cvt.rn.f64.s32 	%fd180, %r180;
	add.f64 	%fd248, %fd248, %fd180;
	st.local.f64 	[%rd22+16], %fd248;
	mul.lo.s32 	%r181, %r179, %r177;
	cvt.rn.f64.s32 	%fd181, %r181;
	add.f64 	%fd247, %fd247, %fd181;
	st.local.f64 	[%rd22+8], %fd247;
	mul.lo.s32 	%r182, %r179, %r178;
	cvt.rn.f64.s32 	%fd182, %r182;
	add.f64 	%fd246, %fd246, %fd182;
	st.local.f64 	[%rd22], %fd246;
$L__BB0_28:
	not.pred 	%p61, %p5;
	@%p61 bra 	$L__BB0_30;
	ld.global.u8 	%r183, [%rd13+2];
	ld.global.u8 	%r184, [%rd13+1];
	ld.global.u8 	%r185, [%rd13];
	ld.shared.u32 	%r186, [%r9+68];
	mul.lo.s32 	%r187, %r186, %r183;
	cvt.rn.f64.s32 	%fd183, %r187;
	add.f64 	%fd248, %fd248, %fd183;
	st.local.f64 	[%rd22+16], %fd248;
	mul.lo.s32 	%r188, %r186, %r184;
	cvt.rn.f64.s32 	%fd184, %r188;
	add.f64 	%fd247, %fd247, %fd184;
	st.local.f64 	[%rd22+8], %fd247;
	mul.lo.s32 	%r189, %r186, %r185;
	cvt.rn.f64.s32 	%fd185, %r189;
	add.f64 	%fd246, %fd246, %fd185;
	st.local.f64 	[%rd22], %fd246;
$L__BB0_30:
	not.pred 	%p62, %p7;
	@%p62 bra 	$L__BB0_32;
	cvt.u64.u16 	%rd47, %rs1;
	add.s64 	%rd48, %rd13, %rd47;
	ld.global.u8 	%r190, [%rd48+2];
	ld.global.u8 	%r191, [%rd48+1];
	ld.global.u8 	%r192, [%rd48];
	ld.shared.u32 	%r193, [%r9+88];
	mul.lo.s32 	%r194, %r193, %r190;
	cvt.rn.f64.s32 	%fd186, %r194;
	add.f64 	%fd248, %fd248, %fd186;
	st.local.f64 	[%rd22+16], %fd248;
	mul.lo.s32 	%r195, %r193, %r191;
	cvt.rn.f64.s32 	%fd187, %r195;
	add.f64 	%fd247, %fd247, %fd187;
	st.local.f64 	[%rd22+8], %fd247;
	mul.lo.s32 	%r196, %r193, %r192;
	cvt.rn.f64.s32 	%fd188, %r196;
	add.f64 	%fd246, %fd246, %fd188;
	st.local.f64 	[%rd22], %fd246;
$L__BB0_32:
	@%p63 bra 	$L__BB0_34;
	ld.global.u8 	%r197, [%rd14+2];
	ld.global.u8 	%r198, [%rd14+1];
	ld.global.u8 	%r199, [%rd14];
	ld.shared.u32 	%r200, [%r9+12];
	mul.lo.s32 	%r201, %r200, %r197;
	cvt.rn.f64.s32 	%fd189, %r201;
	add.f64 	%fd248, %fd248, %fd189;
	st.local.f64 	[%rd22+16], %fd248;
	mul.lo.s32 	%r202, %r200, %r198;
	cvt.rn.f64.s32 	%fd190, %r202;
	add.f64 	%fd247, %fd247, %fd190;
	st.local.f64 	[%rd22+8], %fd247;
	mul.lo.s32 	%r203, %r200, %r199;
	cvt.rn.f64.s32 	%fd191, %r203;
	add.f64 	%fd246, %fd246, %fd191;
	st.local.f64 	[%rd22], %fd246;
$L__BB0_34:
	@%p64 bra 	$L__BB0_36;
	ld.global.u8 	%r204, [%rd15+2];
	ld.global.u8 	%r205, [%rd15+1];
	ld.global.u8 	%r206, [%rd15];
	ld.shared.u32 	%r207, [%r9+32];
	mul.lo.s32 	%r208, %r207, %r204;
	cvt.rn.f64.s32 	%fd192, %r208;
	add.f64 	%fd248, %fd248, %fd192;
	st.local.f64 	[%rd22+16], %fd248;
	mul.lo.s32 	%r209, %r207, %r205;
	cvt.rn.f64.s32 	%fd193, %r209;
	add.f64 	%fd247, %fd247, %fd193;
	st.local.f64 	[%rd22+8], %fd247;
	mul.lo.s32 	%r210, %r207, %r206;
	cvt.rn.f64.s32 	%fd194, %r210;
	add.f64 	%fd246, %fd246, %fd194;
	st.local.f64 	[%rd22], %fd246;
$L__BB0_36:
	@%p65 bra 	$L__BB0_38;
	ld.global.u8 	%r211, [%rd16+2];
	ld.global.u8 	%r212, [%rd16+1];
	ld.global.u8 	%r213, [%rd16];
	ld.shared.u32 	%r214, [%r9+52];
	mul.lo.s32 	%r215, %r214, %r211;
	cvt.rn.f64.s32 	%fd195, %r215;
	add.f64 	%fd248, %fd248, %fd195;
	st.local.f64 	[%rd22+16], %fd248;
	mul.lo.s32 	%r216, %r214, %r212;
	cvt.rn.f64.s32 	%fd196, %r216;
	add.f64 	%fd247, %fd247, %fd196;
	st.local.f64 	[%rd22+8], %fd247;
	mul.lo.s32 	%r217, %r214, %r213;
	cvt.rn.f64.s32 	%fd197, %r217;
	add.f64 	%fd246, %fd246, %fd197;
	st.local.f64 	[%rd22], %fd246;
$L__BB0_38:
	@%p66 bra 	$L__BB0_40;
	ld.global.u8 	%r218, [%rd17+2];
	ld.global.u8 	%r219, [%rd17+1];
	ld.global.u8 	%r220, [%rd17];
	ld.shared.u32 	%r221, [%r9+72];
	mul.lo.s32 	%r222, %r221, %r218;
	cvt.rn.f64.s32 	%fd198, %r222;
	add.f64 	%fd248, %fd248, %fd198;
	st.local.f64 	[%rd22+16], %fd248;
	mul.lo.s32 	%r223, %r221, %r219;
	cvt.rn.f64.s32 	%fd199, %r223;
	add.f64 	%fd247, %fd247, %fd199;
	st.local.f64 	[%rd22+8], %fd247;
	mul.lo.s32 	%r224, %r221, %r220;
	cvt.rn.f64.s32 	%fd200, %r224;
	add.f64 	%fd246, %fd246, %fd200;
	st.local.f64 	[%rd22], %fd246;
$L__BB0_40:
	@%p67 bra 	$L__BB0_42;
	cvt.u64.u16 	%rd49, %rs1;
	add.s64 	%rd50, %rd17, %rd49;
	ld.global.u8 	%r225, [%rd50+2];
	ld.global.u8 	%r226, [%rd50+1];
	ld.global.u8 	%r227, [%rd50];
	ld.shared.u32 	%r228, [%r9+92];
	mul.lo.s32 	%r229, %r228, %r225;
	cvt.rn.f64.s32 	%fd201, %r229;
	add.f64 	%fd248, %fd248, %fd201;
	st.local.f64 	[%rd22+16], %fd248;
	mul.lo.s32 	%r230, %r228, %r226;
	cvt.rn.f64.s32 	%fd202, %r230;
	add.f64 	%fd247, %fd247, %fd202;
	st.local.f64 	[%rd22+8], %fd247;
	mul.lo.s32 	%r231, %r228, %r227;
	cvt.rn.f64.s32 	%fd203, %r231;
	add.f64 	%fd246, %fd246, %fd203;
	st.local.f64 	[%rd22], %fd246;
$L__BB0_42:
	@%p68 bra 	$L__BB0_44;
	ld.global.u8 	%r232, [%rd18+2];
	ld.global.u8 	%r233, [%rd18+1];
	ld.global.u8 	%r234, [%rd18];
	ld.shared.u32 	%r235, [%r9+16];
	mul.lo.s32 	%r236, %r235, %r232;
	cvt.rn.f64.s32 	%fd204, %r236;
	add.f64 	%fd248, %fd248, %fd204;
	st.local.f64 	[%rd22+16], %fd248;
	mul.lo.s32 	%r237, %r235, %r233;
	cvt.rn.f64.s32 	%fd205, %r237;
	add.f64 	%fd247, %fd247, %fd205;
	st.local.f64 	[%rd22+8], %fd247;
	mul.lo.s32 	%r238, %r235, %r234;
	cvt.rn.f64.s32 	%fd206, %r238;
	add.f64 	%fd246, %fd246, %fd206;
	st.local.f64 	[%rd22], %fd246;
$L__BB0_44:
	@%p69 bra 	$L__BB0_46;
	ld.global.u8 	%r239, [%rd19+2];
	ld.global.u8 	%r240, [%rd19+1];
	ld.global.u8 	%r241, [%rd19];
	ld.shared.u32 	%r242, [%r9+36];
	mul.lo.s32 	%r243, %r242, %r239;
	cvt.rn.f64.s32 	%fd207, %r243;
	add.f64 	%fd248, %fd248, %fd207;
	st.local.f64 	[%rd22+16], %fd248;
	mul.lo.s32 	%r244, %r242, %r240;
	cvt.rn.f64.s32 	%fd208, %r244;
	add.f64 	%fd247, %fd247, %fd208;
	st.local.f64 	[%rd22+8], %fd247;
	mul.lo.s32 	%r245, %r242, %r241;
	cvt.rn.f64.s32 	%fd209, %r245;
	add.f64 	%fd246, %fd246, %fd209;
	st.local.f64 	[%rd22], %fd246;
$L__BB0_46:
	@%p70 bra 	$L__BB0_48;
	ld.global.u8 	%r246, [%rd20+2];
	ld.global.u8 	%r247, [%rd20+1];
	ld.global.u8 	%r248, [%rd20];
	ld.shared.u32 	%r249, [%r9+56];
	mul.lo.s32 	%r250, %r249, %r246;
	cvt.rn.f64.s32 	%fd210, %r250;
	add.f64 	%fd248, %fd248, %fd210;
	st.local.f64 	[%rd22+16], %fd248;
	mul.lo.s32 	%r251, %r249, %r247;
	cvt.rn.f64.s32 	%fd211, %r251;
	add.f64 	%fd247, %fd247, %fd211;
	st.local.f64 	[%rd22+8], %fd247;
	mul.lo.s32 	%r252, %r249, %r248;
	cvt.rn.f64.s32 	%fd212, %r252;
	add.f64 	%fd246, %fd246, %fd212;
	st.local.f64 	[%rd22], %fd246;
$L__BB0_48:
	@%p71 bra 	$L__BB0_50;
	ld.global.u8 	%r253, [%rd21+2];
	ld.global.u8 	%r254, [%rd21+1];
	ld.global.u8 	%r255, [%rd21];
	ld.shared.u32 	%r256, [%r9+76];
	mul.lo.s32 	%r257, %r256, %r253;
	cvt.rn.f64.s32 	%fd213, %r257;
	add.f64 	%fd248, %fd248, %fd213;
	st.local.f64 	[%rd22+16], %fd248;
	mul.lo.s32 	%r258, %r256, %r254;
	cvt.rn.f64.s32 	%fd214, %r258;
	add.f64 	%fd247, %fd247, %fd214;
	st.local.f64 	[%rd22+8], %fd247;
	mul.lo.s32 	%r259, %r256, %r255;
	cvt.rn.f64.s32 	%fd215, %r259;
	add.f64 	%fd246, %fd246, %fd215;
	st.local.f64 	[%rd22], %fd246;
$L__BB0_50:
	@%p72 bra 	$L__BB0_52;
	cvt.u64.u16 	%rd51, %rs1;
	add.s64 	%rd52, %rd21, %rd51;
	ld.global.u8 	%r260, [%rd52+2];
	ld.global.u8 	%r261, [%rd52+1];
	ld.global.u8 	%r262, [%rd52];
	ld.shared.u32 	%r263, [%r9+96];
	mul.lo.s32 	%r264, %r263, %r260;
	cvt.rn.f64.s32 	%fd216, %r264;
	add.f64 	%fd217, %fd248, %fd216;
	st.local.f64 	[%rd22+16], %fd217;
	mul.lo.s32 	%r265, %r263, %r261;
	cvt.rn.f64.s32 	%fd218, %r265;
	add.f64 	%fd219, %fd247, %fd218;
	st.local.f64 	[%rd22+8], %fd219;
	mul.lo.s32 	%r266, %r263, %r262;
	cvt.rn.f64.s32 	%fd220, %r266;
	add.f64 	%fd221, %fd246, %fd220;
	st.local.f64 	[%rd22], %fd221;
$L__BB0_52:
	mov.b32 	%r271, 1;
	mov.pred 	%p77, 0;
	@%p24 bra 	$L__BB0_2;
	ld.local.v2.f64 	{%fd222, %fd223}, [%rd1+16];
	ld.local.v2.f64 	{%fd224, %fd225}, [%rd1];
	ld.local.v2.f64 	{%fd226, %fd227}, [%rd1+32];
	mul.f64 	%fd228, %fd227, %fd227;
	fma.rn.f64 	%fd229, %fd222, %fd222, %fd228;
	mul.f64 	%fd230, %fd226, %fd226;
	fma.rn.f64 	%fd231, %fd225, %fd225, %fd230;
	mul.f64 	%fd232, %fd223, %fd223;
	fma.rn.f64 	%fd233, %fd224, %fd224, %fd232;
	sqrt.rn.f64 	%fd234, %fd229;
	mul.f64 	%fd235, %fd234, 0d3FC0000000000000;
	sqrt.rn.f64 	%fd236, %fd231;
	mul.f64 	%fd237, %fd236, 0d3FC0000000000000;
	sqrt.rn.f64 	%fd238, %fd233;
	mul.f64 	%fd239, %fd238, 0d3FC0000000000000;
	setp.gt.f64 	%p74, %fd235, 0d406FE00000000000;
	selp.f64 	%fd240, 0d406FE00000000000, %fd235, %p74;
	cvt.rzi.u32.f64 	%r268, %fd240;
	setp.gt.f64 	%p75, %fd237, 0d406FE00000000000;
	selp.f64 	%fd241, 0d406FE00000000000, %fd237, %p75;
	cvt.rzi.u32.f64 	%r269, %fd241;
	setp.gt.f64 	%p76, %fd239, 0d406FE00000000000;
	selp.f64 	%fd242, 0d406FE00000000000, %fd239, %p76;
	cvt.rzi.u32.f64 	%r270, %fd242;
	cvt.s64.s32 	%rd53, %r7;
	cvta.to.global.u64 	%rd54, %rd24;
	add.s64 	%rd55, %rd54, %rd53;
	st.global.u8 	[%rd55+2], %r268;
	st.global.u8 	[%rd55+1], %r269;
	st.global.u8 	[%rd55], %r270;
$L__BB0_54:
	ret;

}


// ===== COMPILED SASS (sm_100) =====

	.target	sm_100

	.elftype	@"ET_EXEC"


//--------------------- .note.nv.tkinfo           --------------------------
	.section	.note.nv.tkinfo,"",@"SHT_NOTE"
	.sectionflags	@"SHF_NOTE_NV_TKINFO"
	.tkinfo
        /*0018*/ 	.word	0x00000002
        /*0030*/ 	.string	""
        /*0030*/ 	.string	"ptxas"
        /*0030*/ 	.string	"Cuda compilation tools, release 13.0, V13.0.88"
        /*0030*/ 	.string	"Build cuda_13.0.r13.0/compiler.36424714_0"
        /*0030*/ 	.string	"-arch sm_100 -m 64 "



//--------------------- .note.nv.cuinfo           --------------------------
	.section	.note.nv.cuinfo,"",@"SHT_NOTE"
	.sectionflags	@"SHF_NOTE_NV_CUINFO"
        /*0018*/ 	.short	0x0002
        /*001a*/ 	.short	0x0064
        /*001c*/ 	.short	0x0082
	.zero		2


//--------------------- .nv.info                  --------------------------
	.section	.nv.info,"",@"SHT_CUDA_INFO"
	.align	4


	//----- nvinfo : EIATTR_REGCOUNT
	.align		4
        /*0000*/ 	.byte	0x04, 0x2f
        /*0002*/ 	.short	(.L_1 - .L_0)
	.align		4
.L_0:
        /*0004*/ 	.word	index@(_Z5sobelPhS_PjS0_PtPi)
        /*0008*/ 	.word	0x00000057


	//----- nvinfo : EIATTR_FRAME_SIZE
	.align		4
.L_1:
        /*000c*/ 	.byte	0x04, 0x11
        /*000e*/ 	.short	(.L_3 - .L_2)
	.align		4
.L_2:
        /*0010*/ 	.word	index@($__internal_0_$__cuda_sm20_dsqrt_rn_f64_mediumpath_v1)
        /*0014*/ 	.word	0x00000030


	//----- nvinfo : EIATTR_FRAME_SIZE
	.align		4
.L_3:
        /*0018*/ 	.byte	0x04, 0x11
        /*001a*/ 	.short	(.L_5 - .L_4)
	.align		4
.L_4:
        /*001c*/ 	.word	index@(_Z5sobelPhS_PjS0_PtPi)
        /*0020*/ 	.word	0x00000030


	//----- nvinfo : EIATTR_MIN_STACK_SIZE
	.align		4
.L_5:
        /*0024*/ 	.byte	0x04, 0x12
        /*0026*/ 	.short	(.L_7 - .L_6)
	.align		4
.L_6:
        /*0028*/ 	.word	index@(_Z5sobelPhS_PjS0_PtPi)
        /*002c*/ 	.word	0x00000030
.L_7:


//--------------------- .nv.compat                --------------------------
	.section	.nv.compat,"",@"SHT_CUDA_COMPAT_INFO"
	.align	4
        /*0000*/ 	.byte	0x02, 0x09, 0x00, 0x00, 0x02, 0x02, 0x01, 0x00, 0x02, 0x05, 0x05, 0x00, 0x03, 0x07, 0x01, 0x01
        /*0010*/ 	.byte	0x02, 0x03, 0x00, 0x00, 0x02, 0x06, 0x01, 0x00, 0x04, 0x0b, 0x08, 0x00, 0x01, 0x00, 0x00, 0x00
        /*0020*/ 	.byte	0x00, 0x00, 0x00, 0x00


//--------------------- .nv.info._Z5sobelPhS_PjS0_PtPi --------------------------
	.section	.nv.info._Z5sobelPhS_PjS0_PtPi,"",@"SHT_CUDA_INFO"
	.sectionflags	@""
	.align	4


	//----- nvinfo : EIATTR_CUDA_API_VERSION
	.align		4
        /*0000*/ 	.byte	0x04, 0x37
        /*0002*/ 	.short	(.L_9 - .L_8)
.L_8:
        /*0004*/ 	.word	0x00000082


	//----- nvinfo : EIATTR_KPARAM_INFO
	.align		4
.L_9:
        /*0008*/ 	.byte	0x04, 0x17
        /*000a*/ 	.short	(.L_11 - .L_10)
.L_10:
        /*000c*/ 	.word	0x00000000
        /*0010*/ 	.short	0x0005
        /*0012*/ 	.short	0x0028
        /*0014*/ 	.byte	0x00, 0xf5, 0x21, 0x00


	//----- nvinfo : EIATTR_KPARAM_INFO
	.align		4
.L_11:
        /*0018*/ 	.byte	0x04, 0x17
        /*001a*/ 	.short	(.L_13 - .L_12)
.L_12:
        /*001c*/ 	.word	0x00000000
        /*0020*/ 	.short	0x0004
        /*0022*/ 	.short	0x0020
        /*0024*/ 	.byte	0x00, 0xf5, 0x21, 0x00


	//----- nvinfo : EIATTR_KPARAM_INFO
	.align		4
.L_13:
        /*0028*/ 	.byte	0x04, 0x17
        /*002a*/ 	.short	(.L_15 - .L_14)
.L_14:
        /*002c*/ 	.word	0x00000000
        /*0030*/ 	.short	0x0003
        /*0032*/ 	.short	0x0018
        /*0034*/ 	.byte	0x00, 0xf5, 0x21, 0x00


	//----- nvinfo : EIATTR_KPARAM_INFO
	.align		4
.L_15:
        /*0038*/ 	.byte	0x04, 0x17
        /*003a*/ 	.short	(.L_17 - .L_16)
.L_16:
        /*003c*/ 	.word	0x00000000
        /*0040*/ 	.short	0x0002
        /*0042*/ 	.short	0x0010
        /*0044*/ 	.byte	0x00, 0xf5, 0x21, 0x00


	//----- nvinfo : EIATTR_KPARAM_INFO
	.align		4
.L_17:
        /*0048*/ 	.byte	0x04, 0x17
        /*004a*/ 	.short	(.L_19 - .L_18)
.L_18:
        /*004c*/ 	.word	0x00000000
        /*0050*/ 	.short	0x0001
        /*0052*/ 	.short	0x0008
        /*0054*/ 	.byte	0x00, 0xf5, 0x21, 0x00


	//----- nvinfo : EIATTR_KPARAM_INFO
	.align		4
.L_19:
        /*0058*/ 	.byte	0x04, 0x17
        /*005a*/ 	.short	(.L_21 - .L_20)
.L_20:
        /*005c*/ 	.word	0x00000000
        /*0060*/ 	.short	0x0000
        /*0062*/ 	.short	0x0000
        /*0064*/ 	.byte	0x00, 0xf5, 0x21, 0x00


	//----- nvinfo : EIATTR_SPARSE_MMA_MASK
	.align		4
.L_21:
        /*0068*/ 	.byte	0x03, 0x50
        /*006a*/ 	.short	0x0000


	//----- nvinfo : EIATTR_MAXREG_COUNT
	.align		4
        /*006c*/ 	.byte	0x03, 0x1b
        /*006e*/ 	.short	0x00ff


	//----- nvinfo : EIATTR_NUM_BARRIERS
	.align		4
        /*0070*/ 	.byte	0x02, 0x4c
        /*0072*/ 	.byte	0x01
	.zero		1


	//----- nvinfo : EIATTR_MERCURY_ISA_VERSION
	.align		4
        /*0074*/ 	.byte	0x03, 0x5f
        /*0076*/ 	.short	0x0101


	//----- nvinfo : EIATTR_VRC_CTA_INIT_COUNT
	.align		4
        /*0078*/ 	.byte	0x02, 0x4a
	.zero		1
	.zero		1


	//----- nvinfo : EIATTR_EXIT_INSTR_OFFSETS
	.align		4
        /*007c*/ 	.byte	0x04, 0x1c
        /*007e*/ 	.short	(.L_23 - .L_22)


	//   ....[0]....
.L_22:
        /*0080*/ 	.word	0x00000880


	//   ....[1]....
        /*0084*/ 	.word	0x000032f0


	//----- nvinfo : EIATTR_CRS_STACK_SIZE
	.align		4
.L_23:
        /*0088*/ 	.byte	0x04, 0x1e
        /*008a*/ 	.short	(.L_25 - .L_24)
.L_24:
        /*008c*/ 	.word	0x00000000


	//----- nvinfo : EIATTR_CBANK_PARAM_SIZE
	.align		4
.L_25:
        /*0090*/ 	.byte	0x03, 0x19
        /*0092*/ 	.short	0x0030


	//----- nvinfo : EIATTR_PARAM_CBANK
	.align		4
        /*0094*/ 	.byte	0x04, 0x0a
        /*0096*/ 	.short	(.L_27 - .L_26)
	.align		4
.L_26:
        /*0098*/ 	.word	index@(.nv.constant0._Z5sobelPhS_PjS0_PtPi)
        /*009c*/ 	.short	0x0380
        /*009e*/ 	.short	0x0030


	//----- nvinfo : EIATTR_SW_WAR
	.align		4
.L_27:
        /*00a0*/ 	.byte	0x04, 0x36
        /*00a2*/ 	.short	(.L_29 - .L_28)
.L_28:
        /*00a4*/ 	.word	0x00000008
.L_29:


//--------------------- .nv.callgraph             --------------------------
	.section	.nv.callgraph,"",@"SHT_CUDA_CALLGRAPH"
	.align	4
	.sectionentsize	8
	.align		4
        /*0000*/ 	.word	0x00000000
	.align		4
        /*0004*/ 	.word	0xffffffff
	.align		4
        /*0008*/ 	.word	0x00000000
	.align		4
        /*000c*/ 	.word	0xfffffffe
	.align		4
        /*0010*/ 	.word	0x00000000
	.align		4
        /*0014*/ 	.word	0xfffffffd
	.align		4
        /*0018*/ 	.word	0x00000000
	.align		4
        /*001c*/ 	.word	0xfffffffc


//--------------------- .text._Z5sobelPhS_PjS0_PtPi --------------------------
	.section	.text._Z5sobelPhS_PjS0_PtPi,"ax",@progbits
	.align	128
        .global         _Z5sobelPhS_PjS0_PtPi
        .type           _Z5sobelPhS_PjS0_PtPi,@function
        .size           _Z5sobelPhS_PjS0_PtPi,(.L_x_12 - _Z5sobelPhS_PjS0_PtPi)
        .other          _Z5sobelPhS_PjS0_PtPi,@"STO_CUDA_ENTRY STV_DEFAULT"
_Z5sobelPhS_PjS0_PtPi:
.text._Z5sobelPhS_PjS0_PtPi:
[----:B------:R-:W0:Y:S08]  /*0000*/  LDC R1, c[0x0][0x37c] ;  /* 0x0000df00ff017b82 */ /* 0x000e300000000800 */
[----:B------:R-:W1:Y:S01]  /*0010*/  LDC.64 R2, c[0x0][0x390] ;  /* 0x0000e400ff027b82 */ /* 0x000e620000000a00 */
[----:B------:R-:W1:Y:S01]  /*0020*/  LDCU.64 UR6, c[0x0][0x358] ;  /* 0x00006b00ff0677ac */ /* 0x000e620008000a00 */
[----:B0-----:R-:W-:Y:S01]  /*0030*/  VIADD R1, R1, 0xffffffd0 ;  /* 0xffffffd001017836 */ /* 0x001fe20000000000 */
[----:B-1----:R0:W2:Y:S05]  /*0040*/  LDG.E R0, desc[UR6][R2.64] ;  /* 0x0000000602007981 */ /* 0x0020aa000c1e1900 */
[----:B------:R-:W1:Y:S08]  /*0050*/  LDC R57, c[0x0][0x360] ;  /* 0x0000d800ff397b82 */ /* 0x000e700000000800 */
[----:B------:R-:W3:Y:S01]  /*0060*/  LDC.64 R40, c[0x0][0x3a8] ;  /* 0x0000ea00ff287b82 */ /* 0x000ee20000000a00 */
[----:B-1----:R-:W-:-:S02]  /*0070*/  IABS R7, R57 ;  /* 0x0000003900077213 */ /* 0x002fc40000000000 */
[----:B------:R-:W-:Y:S02]  /*0080*/  IABS R9, R57 ;  /* 0x0000003900097213 */ /* 0x000fe40000000000 */
[----:B------:R-:W1:Y:S03]  /*0090*/  I2F.RP R6, R7 ;  /* 0x0000000700067306 */ /* 0x000e660000209400 */
[----:B------:R-:W-:Y:S01]  /*00a0*/  IMAD.MOV R9, RZ, RZ, -R9 ;  /* 0x000000ffff097224 */ /* 0x000fe200078e0a09 */
[----:B---3--:R-:W3:Y:S04]  /*00b0*/  LDG.E R46, desc[UR6][R40.64+0xc0] ;  /* 0x0000c006282e7981 */ /* 0x008ee8000c1e1900 */
[----:B------:R-:W4:Y:S04]  /*00c0*/  LDG.E R60, desc[UR6][R40.64+0x10] ;  /* 0x00001006283c7981 */ /* 0x000f28000c1e1900 */
[----:B------:R-:W4:Y:S01]  /*00d0*/  LDG.E R61, desc[UR6][R40.64+0x14] ;  /* 0x00001406283d7981 */ /* 0x000f22000c1e1900 */
[----:B-1----:R-:W1:Y:S03]  /*00e0*/  MUFU.RCP R6, R6 ;  /* 0x0000000600067308 */ /* 0x002e660000001000 */
[----:B------:R-:W4:Y:S04]  /*00f0*/  LDG.E R62, desc[UR6][R40.64+0x18] ;  /* 0x00001806283e7981 */ /* 0x000f28000c1e1900 */
[----:B------:R-:W4:Y:S04]  /*0100*/  LDG.E R63, desc[UR6][R40.64+0x1c] ;  /* 0x00001c06283f7981 */ /* 0x000f28000c1e1900 */
[----:B------:R-:W3:Y:S04]  /*0110*/  LDG.E R10, desc[UR6][R40.64+0x28] ;  /* 0x00002806280a7981 */ /* 0x000ee8000c1e1900 */
[----:B------:R-:W3:Y:S01]  /*0120*/  LDG.E R12, desc[UR6][R40.64+0x30] ;  /* 0x00003006280c7981 */ /* 0x000ee2000c1e1900 */
[----:B-1----:R-:W-:-:S03]  /*0130*/  VIADD R4, R6, 0xffffffe ;  /* 0x0ffffffe06047836 */ /* 0x002fc60000000000 */
[----:B------:R-:W3:Y:S01]  /*0140*/  LDG.E R13, desc[UR6][R40.64+0x34] ;  /* 0x00003406280d7981 */ /* 0x000ee2000c1e1900 */
[----:B------:R1:W0:Y:S03]  /*0150*/  F2I.FTZ.U32.TRUNC.NTZ R5, R4 ;  /* 0x0000000400057305 */ /* 0x000226000021f000 */
[----:B------:R-:W3:Y:S04]  /*0160*/  LDG.E R6, desc[UR6][R40.64+0x8] ;  /* 0x0000080628067981 */ /* 0x000ee8000c1e1900 */
[----:B------:R-:W3:Y:S01]  /*0170*/  LDG.E R14, desc[UR6][R40.64+0x38] ;  /* 0x00003806280e7981 */ /* 0x000ee2000c1e1900 */
[----:B-1----:R-:W-:-:S03]  /*0180*/  HFMA2 R4, -RZ, RZ, 0, 0 ;  /* 0x00000000ff047431 */ /* 0x002fc600000001ff */
[----:B------:R-:W3:Y:S04]  /*0190*/  LDG.E R15, desc[UR6][R40.64+0x3c] ;  /* 0x00003c06280f7981 */ /* 0x000ee8000c1e1900 */
[----:B------:R-:W3:Y:S01]  /*01a0*/  LDG.E R16, desc[UR6][R40.64+0x40] ;  /* 0x0000400628107981 */ /* 0x000ee2000c1e1900 */
[----:B0-----:R-:W-:-:S03]  /*01b0*/  IMAD.MOV R8, RZ, RZ, -R5 ;  /* 0x000000ffff087224 */ /* 0x001fc600078e0a05 */
[----:B------:R-:W3:Y:S01]  /*01c0*/  LDG.E R17, desc[UR6][R40.64+0x44] ;  /* 0x0000440628117981 */ /* 0x000ee2000c1e1900 */
[----:B------:R-:W-:-:S03]  /*01d0*/  IMAD R3, R8, R7, RZ ;  /* 0x0000000708037224 */ /* 0x000fc600078e02ff */
[----:B------:R-:W3:Y:S01]  /*01e0*/  LDG.E R18, desc[UR6][R40.64+0x48] ;  /* 0x0000480628127981 */ /* 0x000ee2000c1e1900 */
[----:B------:R-:W-:-:S03]  /*01f0*/  IMAD.HI.U32 R5, R5, R3, R4 ;  /* 0x0000000305057227 */ /* 0x000fc600078e0004 */
[----:B------:R-:W3:Y:S01]  /*0200*/  LDG.E R4, desc[UR6][R40.64] ;  /* 0x0000000628047981 */ /* 0x000ee2000c1e1900 */
[----:B------:R-:W-:-:S03]  /*0210*/  IMAD.MOV.U32 R3, RZ, RZ, R9 ;  /* 0x000000ffff037224 */ /* 0x000fc600078e0009 */
[----:B------:R-:W3:Y:S04]  /*0220*/  LDG.E R19, desc[UR6][R40.64+0x4c] ;  /* 0x00004c0628137981 */ /* 0x000ee8000c1e1900 */
        /* <DEDUP_REMOVED lines=28> */
[----:B------:R-:W3:Y:S01]  /*03f0*/  LDG.E R47, desc[UR6][R40.64+0xc4] ;  /* 0x0000c406282f7981 */ /* 0x000ee2000c1e1900 */
[----:B--2---:R-:W-:-:S05]  /*0400*/  IABS R2, R0 ;  /* 0x0000000000027213 */ /* 0x004fca0000000000 */
[----:B------:R-:W-:-:S04]  /*0410*/  IMAD.HI.U32 R5, R5, R2, RZ ;  /* 0x0000000205057227 */ /* 0x000fc800078e00ff */
[----:B------:R-:W-:-:S05]  /*0420*/  IMAD R2, R5, R3, R2 ;  /* 0x0000000305027224 */ /* 0x000fca00078e0202 */
[----:B------:R-:W-:-:S13]  /*0430*/  ISETP.GT.U32.AND P1, PT, R7, R2, PT ;  /* 0x000000020700720c */ /* 0x000fda0003f24070 */
[----:B------:R-:W-:Y:S02]  /*0440*/  @!P1 IMAD.IADD R2, R2, 0x1, -R7 ;  /* 0x0000000102029824 */ /* 0x000fe400078e0a07 */
[----:B------:R-:W-:Y:S01]  /*0450*/  @!P1 VIADD R5, R5, 0x1 ;  /* 0x0000000105059836 */ /* 0x000fe20000000000 */
[----:B------:R-:W-:Y:S02]  /*0460*/  ISETP.NE.AND P1, PT, R57, RZ, PT ;  /* 0x000000ff3900720c */ /* 0x000fe40003f25270 */
[----:B------:R-:W-:Y:S02]  /*0470*/  ISETP.GE.U32.AND P0, PT, R2, R7, PT ;  /* 0x000000070200720c */ /* 0x000fe40003f06070 */
[----:B------:R-:W-:-:S04]  /*0480*/  LOP3.LUT R2, R0, R57, RZ, 0x3c, !PT ;  /* 0x0000003900027212 */ /* 0x000fc800078e3cff */
[----:B------:R-:W-:-:S07]  /*0490*/  ISETP.GE.AND P2, PT, R2, RZ, PT ;  /* 0x000000ff0200720c */ /* 0x000fce0003f46270 */
[----:B------:R-:W-:-:S06]  /*04a0*/  @P0 VIADD R5, R5, 0x1 ;  /* 0x0000000105050836 */ /* 0x000fcc0000000000 */
[----:B------:R-:W-:Y:S02]  /*04b0*/  @!P2 IADD3 R5, PT, PT, -R5, RZ, RZ ;  /* 0x000000ff0505a210 */ /* 0x000fe40007ffe1ff */
[----:B------:R-:W-:-:S05]  /*04c0*/  @!P1 LOP3.LUT R5, RZ, R57, RZ, 0x33, !PT ;  /* 0x00000039ff059212 */ /* 0x000fca00078e33ff */
[----:B------:R-:W-:Y:S02]  /*04d0*/  IMAD.MOV R2, RZ, RZ, -R5 ;  /* 0x000000ffff027224 */ /* 0x000fe400078e0a05 */
[----:B------:R-:W-:Y:S02]  /*04e0*/  VIADD R42, R5, 0x1 ;  /* 0x00000001052a7836 */ /* 0x000fe40000000000 */
[----:B------:R-:W-:-:S05]  /*04f0*/  IMAD R2, R57, R2, R0 ;  /* 0x0000000239027224 */ /* 0x000fca00078e0200 */
[----:B------:R-:W-:Y:S02]  /*0500*/  ISETP.GT.AND P0, PT, R2, RZ, PT ;  /* 0x000000ff0200720c */ /* 0x000fe40003f04270 */
[----:B------:R-:W0:Y:S11]  /*0510*/  LDC.64 R2, c[0x0][0x398] ;  /* 0x0000e600ff027b82 */ /* 0x000e360000000a00 */
[----:B------:R-:W-:-:S02]  /*0520*/  @!P0 IMAD.MOV R42, RZ, RZ, R5 ;  /* 0x000000ffff2a8224 */ /* 0x000fc400078e0205 */
[----:B------:R-:W2:Y:S02]  /*0530*/  LDG.E R5, desc[UR6][R40.64+0x4] ;  /* 0x0000040628057981 */ /* 0x000ea4000c1e1900 */
[----:B------:R-:W1:Y:S02]  /*0540*/  I2F.U32.RP R7, R42 ;  /* 0x0000002a00077306 */ /* 0x000e640000209000 */
[----:B0-----:R0:W2:Y:S06]  /*0550*/  LDG.E R43, desc[UR6][R2.64] ;  /* 0x00000006022b7981 */ /* 0x0010ac000c1e1900 */
[----:B-1----:R-:W1:Y:S02]  /*0560*/  MUFU.RCP R7, R7 ;  /* 0x0000000700077308 */ /* 0x002e640000001000 */
[----:B-1----:R-:W-:-:S02]  /*0570*/  VIADD R8, R7, 0xffffffe ;  /* 0x0ffffffe07087836 */ /* 0x002fc40000000000 */
[----:B------:R-:W2:Y:S04]  /*0580*/  LDG.E R7, desc[UR6][R40.64+0xc] ;  /* 0x00000c0628077981 */ /* 0x000ea8000c1e1900 */
[----:B------:R1:W4:Y:S02]  /*0590*/  F2I.FTZ.U32.TRUNC.NTZ R9, R8 ;  /* 0x0000000800097305 */ /* 0x000324000021f000 */
[----:B-1----:R-:W-:Y:S01]  /*05a0*/  IMAD.MOV.U32 R8, RZ, RZ, RZ ;  /* 0x000000ffff087224 */ /* 0x002fe200078e00ff */
[----:B----4-:R-:W-:-:S05]  /*05b0*/  IADD3 R11, PT, PT, RZ, -R9, RZ ;  /* 0x80000009ff0b7210 */ /* 0x010fca0007ffe0ff */
[----:B------:R-:W-:-:S04]  /*05c0*/  IMAD R11, R11, R42, RZ ;  /* 0x0000002a0b0b7224 */ /* 0x000fc800078e02ff */
[----:B------:R-:W-:Y:S02]  /*05d0*/  IMAD.HI.U32 R44, R9, R11, R8 ;  /* 0x0000000b092c7227 */ /* 0x000fe400078e0008 */
[----:B------:R-:W4:Y:S04]  /*05e0*/  LDG.E R8, desc[UR6][R40.64+0x20] ;  /* 0x0000200628087981 */ /* 0x000f28000c1e1900 */
[----:B------:R-:W4:Y:S04]  /*05f0*/  LDG.E R9, desc[UR6][R40.64+0x24] ;  /* 0x0000240628097981 */ /* 0x000f28000c1e1900 */
[----:B------:R-:W4:Y:S01]  /*0600*/  LDG.E R11, desc[UR6][R40.64+0x2c] ;  /* 0x00002c06280b7981 */ /* 0x000f22000c1e1900 */
[----:B------:R-:W1:Y:S08]  /*0610*/  S2UR UR8, SR_CTAID.X ;  /* 0x00000000000879c3 */ /* 0x000e700000002500 */
[----:B0-----:R-:W0:Y:S01]  /*0620*/  LDC.64 R2, c[0x0][0x3a0] ;  /* 0x0000e800ff027b82 */ /* 0x001e220000000a00 */
[----:B-1----:R-:W-:-:S04]  /*0630*/  IMAD.HI.U32 R44, R44, UR8, RZ ;  /* 0x000000082c2c7c27 */ /* 0x002fc8000f8e00ff */
[----:B------:R-:W-:-:S04]  /*0640*/  IMAD.MOV R45, RZ, RZ, -R44 ;  /* 0x000000ffff2d7224 */ /* 0x000fc800078e0a2c */
[-C--:B------:R-:W-:Y:S01]  /*0650*/  IMAD R45, R45, R42.reuse, UR8 ;  /* 0x000000082d2d7e24 */ /* 0x080fe2000f8e022a */
[----:B------:R-:W1:Y:S01]  /*0660*/  S2UR UR5, SR_CgaCtaId ;  /* 0x00000000000579c3 */ /* 0x000e620000008800 */
[----:B0-----:R0:W5:Y:S03]  /*0670*/  LDG.E.U16 R59, desc[UR6][R2.64] ;  /* 0x00000006023b7981 */ /* 0x001166000c1e1500 */
[----:B------:R-:W-:Y:S01]  /*0680*/  ISETP.GE.U32.AND P0, PT, R45, R42, PT ;  /* 0x0000002a2d00720c */ /* 0x000fe20003f06070 */
[----:B0-----:R-:W0:-:S12]  /*0690*/  S2R R3, SR_TID.X ;  /* 0x0000000000037919 */ /* 0x001e180000002100 */
[----:B------:R-:W-:Y:S01]  /*06a0*/  @P0 IMAD.IADD R45, R45, 0x1, -R42 ;  /* 0x000000012d2d0824 */ /* 0x000fe200078e0a2a */
[----:B------:R-:W-:-:S04]  /*06b0*/  ISETP.NE.U32.AND P2, PT, R42, RZ, PT ;  /* 0x000000ff2a00720c */ /* 0x000fc80003f45070 */
[----:B------:R-:W-:Y:S01]  /*06c0*/  ISETP.GE.U32.AND P1, PT, R45, R42, PT ;  /* 0x0000002a2d00720c */ /* 0x000fe20003f26070 */
[----:B------:R-:W-:Y:S01]  /*06d0*/  @P0 VIADD R44, R44, 0x1 ;  /* 0x000000012c2c0836 */ /* 0x000fe20000000000 */
[----:B------:R-:W-:Y:S02]  /*06e0*/  UMOV UR4, 0x400 ;  /* 0x0000040000047882 */ /* 0x000fe40000000000 */
[----:B-1----:R-:W-:-:S09]  /*06f0*/  ULEA UR4, UR5, UR4, 0x18 ;  /* 0x0000000405047291 */ /* 0x002fd2000f8ec0ff */
[----:B------:R-:W-:Y:S02]  /*0700*/  @P1 IADD3 R44, PT, PT, R44, 0x1, RZ ;  /* 0x000000012c2c1810 */ /* 0x000fe40007ffe0ff */
[----:B------:R-:W-:-:S05]  /*0710*/  @!P2 LOP3.LUT R44, RZ, R42, RZ, 0x33, !PT ;  /* 0x0000002aff2ca212 */ /* 0x000fca00078e33ff */
[----:B------:R-:W-:Y:S01]  /*0720*/  IMAD.MOV R41, RZ, RZ, -R44 ;  /* 0x000000ffff297224 */ /* 0x000fe200078e0a2c */
[----:B------:R1:W-:Y:S03]  /*0730*/  STS.128 [UR4+0x10], R60 ;  /* 0x0000103cff007988 */ /* 0x0003e60008000c04 */
[----:B------:R-:W-:Y:S01]  /*0740*/  IMAD R2, R41, R42, UR8 ;  /* 0x0000000829027e24 */ /* 0x000fe2000f8e022a */
[----:B---3--:R1:W-:Y:S04]  /*0750*/  STS.128 [UR4+0x30], R12 ;  /* 0x0000300cff007988 */ /* 0x0083e80008000c04 */
[----:B------:R1:W-:Y:S01]  /*0760*/  STS.128 [UR4+0x40], R16 ;  /* 0x00004010ff007988 */ /* 0x0003e20008000c04 */
[----:B0-----:R-:W-:-:S03]  /*0770*/  IMAD R57, R2, R57, R3 ;  /* 0x0000003902397224 */ /* 0x001fc600078e0203 */
[----:B------:R1:W-:Y:S04]  /*0780*/  STS.128 [UR4+0x50], R20 ;  /* 0x00005014ff007988 */ /* 0x0003e80008000c04 */
[----:B------:R1:W-:Y:S04]  /*0790*/  STS.128 [UR4+0x60], R24 ;  /* 0x00006018ff007988 */ /* 0x0003e80008000c04 */
[----:B------:R1:W-:Y:S04]  /*07a0*/  STS.128 [UR4+0x70], R28 ;  /* 0x0000701cff007988 */ /* 0x0003e80008000c04 */
[----:B------:R1:W-:Y:S04]  /*07b0*/  STS.128 [UR4+0x80], R32 ;  /* 0x00008020ff007988 */ /* 0x0003e80008000c04 */
[----:B------:R1:W-:Y:S04]  /*07c0*/  STS.128 [UR4+0x90], R36 ;  /* 0x00009024ff007988 */ /* 0x0003e80008000c04 */
[----:B------:R1:W-:Y:S04]  /*07d0*/  STS.128 [UR4+0xa0], R48 ;  /* 0x0000a030ff007988 */ /* 0x0003e80008000c04 */
[----:B------:R1:W-:Y:S04]  /*07e0*/  STS.128 [UR4+0xb0], R52 ;  /* 0x0000b034ff007988 */ /* 0x0003e80008000c04 */
[----:B------:R1:W-:Y:S01]  /*07f0*/  STS.64 [UR4+0xc0], R46 ;  /* 0x0000c02eff007988 */ /* 0x0003e20008000a04 */
[----:B------:R-:W-:-:S03]  /*0800*/  ISETP.GE.AND P0, PT, R57, R0, PT ;  /* 0x000000003900720c */ /* 0x000fc60003f06270 */
[----:B------:R1:W-:Y:S04]  /*0810*/  STL.128 [R1], RZ ;  /* 0x000000ff01007387 */ /* 0x0003e80000100c00 */
[----:B------:R1:W-:Y:S04]  /*0820*/  STL.128 [R1+0x10], RZ ;  /* 0x000010ff01007387 */ /* 0x0003e80000100c00 */
[----:B------:R1:W-:Y:S01]  /*0830*/  STL.128 [R1+0x20], RZ ;  /* 0x000020ff01007387 */ /* 0x0003e20000100c00 */
[----:B--2---:R-:W-:-:S03]  /*0840*/  ISETP.GE.OR P0, PT, R44, R43, P0 ;  /* 0x0000002b2c00720c */ /* 0x004fc60000706670 */
[----:B------:R1:W-:Y:S04]  /*0850*/  STS.128 [UR4], R4 ;  /* 0x00000004ff007988 */ /* 0x0003e80008000c04 */
[----:B----4-:R1:W-:Y:S01]  /*0860*/  STS.128 [UR4+0x20], R8 ;  /* 0x00002008ff007988 */ /* 0x0103e20008000c04 */
[----:B------:R-:W-:Y:S06]  /*0870*/  BAR.SYNC.DEFER_BLOCKING 0x0 ;  /* 0x0000000000007b1d */ /* 0x000fec0000010000 */
[----:B------:R-:W-:Y:S05]  /*0880*/  @P0 EXIT ;  /* 0x000000000000094d */ /* 0x000fea0003800000 */
[----:B------:R-:W0:Y:S01]  /*0890*/  LDCU.64 UR4, c[0x0][0x380] ;  /* 0x00007000ff0477ac */ /* 0x000e220008000a00 */
[C---:B------:R-:W-:Y:S01]  /*08a0*/  VIADD R3, R57.reuse, 0xfffffffe ;  /* 0xfffffffe39037836 */ /* 0x040fe20000000000 */
[----:B-1----:R-:W-:Y:S01]  /*08b0*/  IADD3 R5, PT, PT, R57, 0x1, RZ ;  /* 0x0000000139057810 */ /* 0x002fe20007ffe0ff */
[C---:B------:R-:W-:Y:S01]  /*08c0*/  VIADD R46, R44.reuse, 0xfffffffe ;  /* 0xfffffffe2c2e7836 */ /* 0x040fe20000000000 */
[----:B------:R-:W-:Y:S01]  /*08d0*/  UPLOP3.LUT UP0, UPT, UPT, UPT, UPT, 0x80, 0x8 ;  /* 0x000000000008789c */ /* 0x000fe20003f0f070 */
[----:B------:R-:W-:Y:S01]  /*08e0*/  VIADD R48, R44, 0x2 ;  /* 0x000000022c307836 */ /* 0x000fe20000000000 */
[----:B------:R-:W-:Y:S01]  /*08f0*/  ISETP.GE.AND P4, PT, R3, R0, PT ;  /* 0x000000000300720c */ /* 0x000fe20003f86270 */
[C---:B------:R-:W-:Y:S01]  /*0900*/  IMAD R2, R0.reuse, R46, R3 ;  /* 0x0000002e00027224 */ /* 0x040fe200078e0203 */
[----:B------:R-:W-:Y:S01]  /*0910*/  ISETP.GE.AND P3, PT, R5, R0, PT ;  /* 0x000000000500720c */ /* 0x000fe20003f66270 */
[C---:B------:R-:W-:Y:S01]  /*0920*/  VIADD R3, R57.reuse, 0x2 ;  /* 0x0000000239037836 */ /* 0x040fe20000000000 */
[C---:B------:R-:W-:Y:S01]  /*0930*/  ISETP.GT.AND P4, PT, R57.reuse, 0x1, !P4 ;  /* 0x000000013900780c */ /* 0x040fe20006784270 */
[C---:B------:R-:W-:Y:S01]  /*0940*/  IMAD.IADD R4, R0.reuse, 0x1, R2 ;  /* 0x0000000100047824 */ /* 0x040fe200078e0202 */
[----:B------:R-:W-:Y:S01]  /*0950*/  ISETP.GT.AND P3, PT, R57, -0x2, !P3 ;  /* 0xfffffffe3900780c */ /* 0x000fe20005f64270 */
[----:B-----5:R-:W-:Y:S01]  /*0960*/  IMAD R2, R59, R2, RZ ;  /* 0x000000023b027224 */ /* 0x020fe200078e02ff */
[----:B------:R-:W-:Y:S01]  /*0970*/  ISETP.GE.AND P2, PT, R3, R0, PT ;  /* 0x000000000300720c */ /* 0x000fe20003f46270 */
[----:B------:R-:W-:-:S02]  /*0980*/  IMAD.IADD R45, R0, 0x1, R4 ;  /* 0x00000001002d7824 */ /* 0x000fc400078e0204 */
[----:B------:R-:W-:Y:S01]  /*0990*/  IMAD R4, R59, R4, RZ ;  /* 0x000000043b047224 */ /* 0x000fe200078e02ff */
[----:B0-----:R-:W-:Y:S01]  /*09a0*/  IADD3 R40, P0, PT, R2, UR4, RZ ;  /* 0x0000000402287c10 */ /* 0x001fe2000ff1e0ff */
[----:B------:R-:W-:Y:S01]  /*09b0*/  IMAD.IADD R5, R0, 0x1, R45 ;  /* 0x0000000100057824 */ /* 0x000fe200078e022d */
[----:B------:R-:W-:Y:S01]  /*09c0*/  ISETP.GT.AND P2, PT, R57, -0x3, !P2 ;  /* 0xfffffffd3900780c */ /* 0x000fe20005744270 */
[----:B------:R-:W-:Y:S01]  /*09d0*/  IMAD.MOV.U32 R74, RZ, RZ, RZ ;  /* 0x000000ffff4a7224 */ /* 0x000fe200078e00ff */
[----:B------:R-:W-:Y:S01]  /*09e0*/  LEA.HI.X.SX32 R41, R2, UR5, 0x1, P0 ;  /* 0x0000000502297c11 */ /* 0x000fe200080f0eff */
[C---:B------:R-:W-:Y:S01]  /*09f0*/  IMAD R2, R59.reuse, R45, RZ ;  /* 0x0000002d3b027224 */ /* 0x040fe200078e02ff */
[----:B------:R-:W-:Y:S01]  /*0a00*/  IADD3 R36, P1, PT, R4, UR4, RZ ;  /* 0x0000000404247c10 */ /* 0x000fe2000ff3e0ff */
[----:B------:R-:W-:Y:S01]  /*0a10*/  IMAD.IADD R0, R0, 0x1, R5 ;  /* 0x0000000100007824 */ /* 0x000fe200078e0205 */
[C---:B------:R-:W-:Y:S01]  /*0a20*/  IADD3 R38, P0, PT, R59.reuse, R40, RZ ;  /* 0x000000283b267210 */ /* 0x040fe20007f1e0ff */
[C---:B------:R-:W-:Y:S01]  /*0a30*/  IMAD R5, R59.reuse, R5, RZ ;  /* 0x000000053b057224 */ /* 0x040fe200078e02ff */
[----:B------:R-:W-:Y:S01]  /*0a40*/  LEA.HI.X.SX32 R37, R4, UR5, 0x1, P1 ;  /* 0x0000000504257c11 */ /* 0x000fe200088f0eff */
[----:B------:R-:W-:Y:S01]  /*0a50*/  IMAD R0, R59, R0, RZ ;  /* 0x000000003b007224 */ /* 0x000fe200078e02ff */
[----:B------:R-:W-:-:S02]  /*0a60*/  IADD3 R34, P1, PT, R2, UR4, RZ ;  /* 0x0000000402227c10 */ /* 0x000fc4000ff3e0ff */
[----:B------:R-:W-:Y:S02]  /*0a70*/  IADD3.X R39, PT, PT, RZ, R41, RZ, P0, !PT ;  /* 0x00000029ff277210 */ /* 0x000fe400007fe4ff */
[----:B------:R-:W-:Y:S02]  /*0a80*/  IADD3 R28, P0, PT, R59, R38, RZ ;  /* 0x000000263b1c7210 */ /* 0x000fe40007f1e0ff */
[----:B------:R-:W-:Y:S02]  /*0a90*/  LEA.HI.X.SX32 R35, R2, UR5, 0x1, P1 ;  /* 0x0000000502237c11 */ /* 0x000fe400088f0eff */
[----:B------:R-:W-:Y:S01]  /*0aa0*/  IADD3 R32, P5, PT, R5, UR4, RZ ;  /* 0x0000000405207c10 */ /* 0x000fe2000ffbe0ff */
[----:B------:R-:W-:Y:S01]  /*0ab0*/  IMAD.X R29, RZ, RZ, R39, P0 ;  /* 0x000000ffff1d7224 */ /* 0x000fe200000e0627 */
[C---:B------:R-:W-:Y:S02]  /*0ac0*/  IADD3 R26, P1, PT, R59.reuse, R36, RZ ;  /* 0x000000243b1a7210 */ /* 0x040fe40007f3e0ff */
[----:B------:R-:W-:-:S02]  /*0ad0*/  IADD3 R24, P0, PT, R59, R28, RZ ;  /* 0x0000001c3b187210 */ /* 0x000fc40007f1e0ff */
[----:B------:R-:W-:Y:S01]  /*0ae0*/  LEA.HI.X.SX32 R33, R5, UR5, 0x1, P5 ;  /* 0x0000000505217c11 */ /* 0x000fe2000a8f0eff */
[----:B------:R-:W-:Y:S01]  /*0af0*/  IMAD.X R27, RZ, RZ, R37, P1 ;  /* 0x000000ffff1b7224 */ /* 0x000fe200008e0625 */
[C---:B------:R-:W-:Y:S01]  /*0b00*/  IADD3 R22, P5, PT, R59.reuse, R34, RZ ;  /* 0x000000223b167210 */ /* 0x040fe20007fbe0ff */
[----:B------:R-:W-:Y:S01]  /*0b10*/  IMAD.X R25, RZ, RZ, R29, P0 ;  /* 0x000000ffff197224 */ /* 0x000fe200000e061d */
[C---:B------:R-:W-:Y:S02]  /*0b20*/  IADD3 R20, P1, PT, R59.reuse, R26, RZ ;  /* 0x0000001a3b147210 */ /* 0x040fe40007f3e0ff */
[C---:B------:R-:W-:Y:S01]  /*0b30*/  IADD3 R18, P0, PT, R59.reuse, R22, RZ ;  /* 0x000000163b127210 */ /* 0x040fe20007f1e0ff */
[----:B------:R-:W-:Y:S01]  /*0b40*/  IMAD.X R23, RZ, RZ, R35, P5 ;  /* 0x000000ffff177224 */ /* 0x000fe200028e0623 */
[----:B------:R-:W-:Y:S02]  /*0b50*/  IADD3.X R21, PT, PT, RZ, R27, RZ, P1, !PT ;  /* 0x0000001bff157210 */ /* 0x000fe40000ffe4ff */
[C---:B------:R-:W-:Y:S01]  /*0b60*/  IADD3 R14, P1, PT, R59.reuse, R20, RZ ;  /* 0x000000143b0e7210 */ /* 0x040fe20007f3e0ff */
[----:B------:R-:W-:Y:S01]  /*0b70*/  IMAD.X R19, RZ, RZ, R23, P0 ;  /* 0x000000ffff137224 */ /* 0x000fe200000e0617 */
[----:B------:R-:W-:-:S02]  /*0b80*/  IADD3 R16, P5, PT, R59, R32, RZ ;  /* 0x000000203b107210 */ /* 0x000fc40007fbe0ff */
[C---:B------:R-:W-:Y:S01]  /*0b90*/  IADD3 R30, P6, PT, R0.reuse, UR4, RZ ;  /* 0x00000004001e7c10 */ /* 0x040fe2000ffde0ff */
[----:B------:R-:W-:Y:S01]  /*0ba0*/  IMAD.X R15, RZ, RZ, R21, P1 ;  /* 0x000000ffff0f7224 */ /* 0x000fe200008e0615 */
[C---:B------:R-:W-:Y:S01]  /*0bb0*/  IADD3 R12, P0, PT, R59.reuse, R18, RZ ;  /* 0x000000123b0c7210 */ /* 0x040fe20007f1e0ff */
[----:B------:R-:W-:Y:S01]  /*0bc0*/  IMAD.X R17, RZ, RZ, R33, P5 ;  /* 0x000000ffff117224 */ /* 0x000fe200028e0621 */
[----:B------:R-:W-:Y:S02]  /*0bd0*/  LEA.HI.X.SX32 R31, R0, UR5, 0x1, P6 ;  /* 0x00000005001f7c11 */ /* 0x000fe4000b0f0eff */
[C---:B------:R-:W-:Y:S01]  /*0be0*/  IADD3 R8, P1, PT, R59.reuse, R30, RZ ;  /* 0x0000001e3b087210 */ /* 0x040fe20007f3e0ff */
[----:B------:R-:W-:Y:S01]  /*0bf0*/  IMAD.X R13, RZ, RZ, R19, P0 ;  /* 0x000000ffff0d7224 */ /* 0x000fe200000e0613 */
[C---:B------:R-:W-:Y:S02]  /*0c00*/  IADD3 R10, P5, PT, R59.reuse, R16, RZ ;  /* 0x000000103b0a7210 */ /* 0x040fe40007fbe0ff */
[----:B------:R-:W-:Y:S01]  /*0c10*/  IADD3 R4, P0, PT, R59, R8, RZ ;  /* 0x000000083b047210 */ /* 0x000fe20007f1e0ff */
[----:B------:R-:W-:Y:S01]  /*0c20*/  IMAD.X R9, RZ, RZ, R31, P1 ;  /* 0x000000ffff097224 */ /* 0x000fe200008e061f */
[----:B------:R-:W-:-:S02]  /*0c30*/  IADD3.X R11, PT, PT, RZ, R17, RZ, P5, !PT ;  /* 0x00000011ff0b7210 */ /* 0x000fc40002ffe4ff */
[----:B------:R-:W-:Y:S01]  /*0c40*/  ISETP.GT.U32.AND P5, PT, R44, 0x1, PT ;  /* 0x000000012c00780c */ /* 0x000fe20003fa4070 */
[----:B------:R-:W-:Y:S01]  /*0c50*/  IMAD.X R5, RZ, RZ, R9, P0 ;  /* 0x000000ffff057224 */ /* 0x000fe200000e0609 */
[----:B------:R-:W-:Y:S02]  /*0c60*/  IADD3 R6, P6, PT, R59, R10, RZ ;  /* 0x0000000a3b067210 */ /* 0x000fe40007fde0ff */
[----:B------:R-:W-:Y:S02]  /*0c70*/  ISETP.GT.AND P1, PT, R57, RZ, P5 ;  /* 0x000000ff3900720c */ /* 0x000fe40002f24270 */
[----:B------:R-:W-:Y:S01]  /*0c80*/  IADD3 R2, P0, PT, R59, R4, RZ ;  /* 0x000000043b027210 */ /* 0x000fe20007f1e0ff */
[----:B------:R-:W-:Y:S01]  /*0c90*/  IMAD.X R7, RZ, RZ, R11, P6 ;  /* 0x000000ffff077224 */ /* 0x000fe200030e060b */
[----:B------:R-:W-:Y:S02]  /*0ca0*/  ISETP.LT.AND P6, PT, R46, R43, P1 ;  /* 0x0000002b2e00720c */ /* 0x000fe40000fc1270 */
[----:B------:R-:W-:Y:S01]  /*0cb0*/  ISETP.GT.AND P5, PT, R57, -0x1, P5 ;  /* 0xffffffff3900780c */ /* 0x000fe20002fa4270 */
[----:B------:R-:W-:Y:S01]  /*0cc0*/  IMAD.X R3, RZ, RZ, R5, P0 ;  /* 0x000000ffff037224 */ /* 0x000fe200000e0605 */
[----:B------:R-:W-:-:S02]  /*0cd0*/  ISETP.GT.U32.AND P1, PT, R44, 0x1, P4 ;  /* 0x000000012c00780c */ /* 0x000fc40002724070 */
[----:B------:R-:W-:Y:S02]  /*0ce0*/  ISETP.GT.U32.AND P0, PT, R44, 0x1, P3 ;  /* 0x000000012c00780c */ /* 0x000fe40001f04070 */
[----:B------:R-:W-:Y:S02]  /*0cf0*/  P2R R56, PR, RZ, 0x40 ;  /* 0x00000040ff387803 */ /* 0x000fe40000000000 */
[CC--:B------:R-:W-:Y:S02]  /*0d00*/  ISETP.LT.AND P6, PT, R46.reuse, R43.reuse, P5 ;  /* 0x0000002b2e00720c */ /* 0x0c0fe40002fc1270 */
[CC--:B------:R-:W-:Y:S02]  /*0d10*/  ISETP.LT.AND P5, PT, R46.reuse, R43.reuse, P1 ;  /* 0x0000002b2e00720c */ /* 0x0c0fe40000fa1270 */
[----:B------:R-:W-:Y:S02]  /*0d20*/  ISETP.LT.AND P0, PT, R46, R43, P0 ;  /* 0x0000002b2e00720c */ /* 0x000fe40000701270 */
[----:B------:R-:W-:-:S02]  /*0d30*/  ISETP.GT.U32.AND P1, PT, R44, 0x1, P2 ;  /* 0x000000012c00780c */ /* 0x000fc40001724070 */
[----:B------:R-:W-:Y:S02]  /*0d40*/  P2R R0, PR, RZ, 0x1 ;  /* 0x00000001ff007803 */ /* 0x000fe40000000000 */
[----:B------:R-:W-:Y:S02]  /*0d50*/  ISETP.LT.AND P1, PT, R46, R43, P1 ;  /* 0x0000002b2e00720c */ /* 0x000fe40000f21270 */
[----:B------:R-:W-:Y:S02]  /*0d60*/  ISETP.GT.U32.AND P0, PT, R42, UR8, PT ;  /* 0x000000082a007c0c */ /* 0x000fe4000bf04070 */
[----:B------:R-:W-:Y:S01]  /*0d70*/  IADD3 R46, PT, PT, R44, 0x1, RZ ;  /* 0x000000012c2e7810 */ /* 0x000fe20007ffe0ff */
[----:B------:R-:W-:Y:S01]  /*0d80*/  VIADD R44, R45, 0x2 ;  /* 0x000000022d2c7836 */ /* 0x000fe20000000000 */
[----:B------:R-:W-:Y:S02]  /*0d90*/  P2R R55, PR, RZ, 0x40 ;  /* 0x00000040ff377803 */ /* 0x000fe40000000000 */
[----:B------:R-:W-:Y:S01]  /*0da0*/  P2R R54, PR, RZ, 0x20 ;  /* 0x00000020ff367803 */ /* 0x000fe20000000000 */
[----:B------:R-:W-:Y:S01]  /*0db0*/  IMAD R63, R59, R44, RZ ;  /* 0x0000002c3b3f7224 */ /* 0x000fe200078e02ff */
[----:B------:R-:W-:-:S02]  /*0dc0*/  ISETP.GT.AND P6, PT, R57, RZ, !P0 ;  /* 0x000000ff3900720c */ /* 0x000fc400047c4270 */
[C---:B------:R-:W-:Y:S02]  /*0dd0*/  ISETP.GT.AND P5, PT, R57.reuse, -0x1, !P0 ;  /* 0xffffffff3900780c */ /* 0x040fe400047a4270 */
[----:B------:R-:W-:Y:S02]  /*0de0*/  ISETP.GE.U32.AND P0, PT, R46, R43, PT ;  /* 0x0000002b2e00720c */ /* 0x000fe40003f06070 */
[----:B------:R-:W-:Y:S02]  /*0df0*/  P2R R58, PR, RZ, 0x40 ;  /* 0x00000040ff3a7803 */ /* 0x000fe40000000000 */
[----:B------:R-:W-:Y:S02]  /*0e00*/  ISETP.GT.AND P6, PT, R57, RZ, !P0 ;  /* 0x000000ff3900720c */ /* 0x000fe400047c4270 */
[----:B------:R-:W-:Y:S02]  /*0e10*/  P2R R60, PR, RZ, 0x20 ;  /* 0x00000020ff3c7803 */ /* 0x000fe40000000000 */
[----:B------:R-:W-:-:S02]  /*0e20*/  P2R R61, PR, RZ, 0x40 ;  /* 0x00000040ff3d7803 */ /* 0x000fc40000000000 */
[C---:B------:R-:W-:Y:S02]  /*0e30*/  ISETP.GT.AND P5, PT, R57.reuse, -0x1, !P0 ;  /* 0xffffffff3900780c */ /* 0x040fe400047a4270 */
[-C--:B------:R-:W-:Y:S02]  /*0e40*/  ISETP.LT.U32.AND P6, PT, R46, R43.reuse, P3 ;  /* 0x0000002b2e00720c */ /* 0x080fe40001fc1070 */
[----:B------:R-:W-:Y:S02]  /*0e50*/  ISETP.GE.U32.AND P0, PT, R48, R43, PT ;  /* 0x0000002b3000720c */ /* 0x000fe40003f06070 */
[----:B------:R-:W-:Y:S02]  /*0e60*/  P2R R62, PR, RZ, 0x20 ;  /* 0x00000020ff3e7803 */ /* 0x000fe40000000000 */
[----:B------:R-:W-:Y:S02]  /*0e70*/  P2R R67, PR, RZ, 0x40 ;  /* 0x00000040ff437803 */ /* 0x000fe40000000000 */
[----:B------:R-:W-:-:S02]  /*0e80*/  ISETP.GT.AND P5, PT, R57, RZ, !P0 ;  /* 0x000000ff3900720c */ /* 0x000fc400047a4270 */
[-C--:B------:R-:W-:Y:S02]  /*0e90*/  ISETP.LT.U32.AND P6, PT, R48, R43.reuse, P3 ;  /* 0x0000002b3000720c */ /* 0x080fe40001fc1070 */
[----:B------:R-:W-:Y:S02]  /*0ea0*/  P2R R64, PR, RZ, 0x20 ;  /* 0x00000020ff407803 */ /* 0x000fe40000000000 */
[----:B------:R-:W-:Y:S02]  /*0eb0*/  P2R R69, PR, RZ, 0x40 ;  /* 0x00000040ff457803 */ /* 0x000fe40000000000 */
[----:B------:R-:W-:Y:S02]  /*0ec0*/  ISETP.LT.U32.AND P5, PT, R46, R43, P4 ;  /* 0x0000002b2e00720c */ /* 0x000fe400027a1070 */
[----:B------:R-:W-:Y:S02]  /*0ed0*/  ISETP.LE.U32.AND P6, PT, R42, UR8, P4 ;  /* 0x000000082a007c0c */ /* 0x000fe4000a7c3070 */
[----:B------:R-:W-:-:S02]  /*0ee0*/  P2R R66, PR, RZ, 0x20 ;  /* 0x00000020ff427803 */ /* 0x000fc40000000000 */
[----:B------:R-:W-:Y:S02]  /*0ef0*/  P2R R70, PR, RZ, 0x40 ;  /* 0x00000040ff467803 */ /* 0x000fe40000000000 */
[----:B------:R-:W-:Y:S02]  /*0f00*/  ISETP.GT.AND P0, PT, R57, -0x1, !P0 ;  /* 0xffffffff3900780c */ /* 0x000fe40004704270 */
[----:B------:R-:W-:Y:S02]  /*0f10*/  ISETP.LT.U32.AND P5, PT, R48, R43, P4 ;  /* 0x0000002b3000720c */ /* 0x000fe400027a1070 */
[----:B------:R-:W-:Y:S02]  /*0f20*/  ISETP.LE.U32.AND P6, PT, R42, UR8, P3 ;  /* 0x000000082a007c0c */ /* 0x000fe40009fc3070 */
[----:B------:R-:W-:Y:S02]  /*0f30*/  P2R R65, PR, RZ, 0x1 ;  /* 0x00000001ff417803 */ /* 0x000fe40000000000 */
[----:B------:R-:W-:-:S02]  /*0f40*/  P2R R68, PR, RZ, 0x20 ;  /* 0x00000020ff447803 */ /* 0x000fc40000000000 */
[----:B------:R-:W-:Y:S02]  /*0f50*/  P2R R71, PR, RZ, 0x40 ;  /* 0x00000040ff477803 */ /* 0x000fe40000000000 */
[-C--:B------:R-:W-:Y:S02]  /*0f60*/  ISETP.LT.U32.AND P0, PT, R46, R43.reuse, P2 ;  /* 0x0000002b2e00720c */ /* 0x080fe40001701070 */
[----:B------:R-:W-:Y:S02]  /*0f70*/  ISETP.LT.U32.AND P5, PT, R48, R43, P2 ;  /* 0x0000002b3000720c */ /* 0x000fe400017a1070 */
[----:B------:R-:W-:-:S13]  /*0f80*/  ISETP.LE.U32.AND P6, PT, R42, UR8, P2 ;  /* 0x000000082a007c0c */ /* 0x000fda00097c3070 */
.L_x_0:
[----:B------:R-:W-:Y:S02]  /*0f90*/  P2R R77, PR, RZ, 0x8 ;  /* 0x00000008ff4d7803 */ /* 0x000fe40000000000 */
[----:B------:R-:W-:Y:S02]  /*0fa0*/  ISETP.NE.AND P3, PT, R54, RZ, PT ;  /* 0x000000ff3600720c */ /* 0x000fe40003f65270 */
[----:B------:R-:W-:Y:S02]  /*0fb0*/  P2R R78, PR, RZ, 0x10 ;  /* 0x00000010ff4e7803 */ /* 0x000fe40000000000 */
[----:B------:R-:W-:Y:S02]  /*0fc0*/  ISETP.NE.AND P4, PT, R56, RZ, PT ;  /* 0x000000ff3800720c */ /* 0x000fe40003f85270 */
[----:B------:R-:W-:Y:S01]  /*0fd0*/  P2R R76, PR, RZ, 0x1 ;  /* 0x00000001ff4c7803 */ /* 0x000fe20000000000 */
[----:B0-----:R-:W0:Y:S01]  /*0fe0*/  S2R R52, SR_CgaCtaId ;  /* 0x0000000000347919 */ /* 0x001e220000008800 */
[----:B------:R-:W-:-:S02]  /*0ff0*/  MOV R43, 0x400 ;  /* 0x00000400002b7802 */ /* 0x000fc40000000f00 */
[----:B------:R-:W-:Y:S02]  /*1000*/  @P1 IADD3 R50, P0, PT, R59, R24, RZ ;  /* 0x000000183b321210 */ /* 0x000fe40007f1e0ff */
[----:B------:R-:W-:Y:S01]  /*1010*/  P2R R72, PR, RZ, 0x20 ;  /* 0x00000020ff487803 */ /* 0x000fe20000000000 */
[----:B------:R-:W2:Y:S01]  /*1020*/  @P3 LDG.E.U8 R46, desc[UR6][R40.64+0x1] ;  /* 0x00000106282e3981 */ /* 0x000ea2000c1e1100 */
[----:B------:R-:W-:Y:S01]  /*1030*/  ISETP.NE.AND P5, PT, R0, RZ, PT ;  /* 0x000000ff0000720c */ /* 0x000fe20003fa5270 */
[----:B------:R-:W-:Y:S01]  /*1040*/  @P1 IMAD.X R51, RZ, RZ, R25, P0 ;  /* 0x000000ffff331224 */ /* 0x000fe200000e0619 */
[----:B------:R-:W-:Y:S01]  /*1050*/  ISETP.NE.AND P0, PT, R55, RZ, PT ;  /* 0x000000ff3700720c */ /* 0x000fe20003f05270 */
[----:B------:R-:W3:Y:S04]  /*1060*/  @P3 LDG.E.U8 R47, desc[UR6][R40.64] ;  /* 0x00000006282f3981 */ /* 0x000ee8000c1e1100 */
[----:B------:R-:W4:Y:S04]  /*1070*/  @P4 LDG.E.U8 R48, desc[UR6][R38.64] ;  /* 0x0000000626304981 */ /* 0x000f28000c1e1100 */
[----:B------:R-:W5:Y:S04]  /*1080*/  @P3 LDG.E.U8 R42, desc[UR6][R40.64+0x2] ;  /* 0x00000206282a3981 */ /* 0x000f68000c1e1100 */
[----:B------:R-:W5:Y:S04]  /*1090*/  @P4 LDG.E.U8 R44, desc[UR6][R38.64+0x2] ;  /* 0x00000206262c4981 */ /* 0x000f68000c1e1100 */
[----:B------:R-:W5:Y:S04]  /*10a0*/  @P4 LDG.E.U8 R53, desc[UR6][R38.64+0x1] ;  /* 0x0000010626354981 */ /* 0x000f68000c1e1100 */
[----:B------:R-:W5:Y:S01]  /*10b0*/  @P5 LDG.E.U8 R82, desc[UR6][R24.64+0x2] ;  /* 0x0000020618525981 */ /* 0x000f62000c1e1100 */
[----:B0-----:R-:W-:-:S05]  /*10c0*/  LEA R43, R52, R43, 0x18 ;  /* 0x0000002b342b7211 */ /* 0x001fca00078ec0ff */
[----:B------:R-:W-:-:S05]  /*10d0*/  IMAD R73, R74, 0x64, R43 ;  /* 0x000000644a497824 */ /* 0x000fca00078e022b */
[----:B------:R-:W2:Y:S04]  /*10e0*/  @P3 LDS R49, [R73] ;  /* 0x0000000049313984 */ /* 0x000ea80000000800 */
[----:B------:R-:W4:Y:S01]  /*10f0*/  @P4 LDS R81, [R73+0x14] ;  /* 0x0000140049514984 */ /* 0x000f220000000800 */
[----:B------:R-:W-:-:S03]  /*1100*/  IMAD R74, R74, 0x3, RZ ;  /* 0x000000034a4a7824 */ /* 0x000fc600078e02ff */
[----:B------:R-:W-:Y:S02]  /*1110*/  @P5 LDS R83, [R73+0x3c] ;  /* 0x00003c0049535984 */ /* 0x000fe40000000800 */
[----:B------:R-:W-:-:S05]  /*1120*/  LEA R75, R74, R1, 0x3 ;  /* 0x000000014a4b7211 */ /* 0x000fca00078e18ff */
[----:B------:R-:W-:Y:S01]  /*1130*/  STL.64 [R75], RZ ;  /* 0x000000ff4b007387 */ /* 0x000fe20000100a00 */
[-C--:B--2---:R-:W-:Y:S02]  /*1140*/  @P3 IMAD R74, R46, R49.reuse, RZ ;  /* 0x000000312e4a3224 */ /* 0x084fe400078e02ff */
[----:B---3--:R-:W-:Y:S01]  /*1150*/  @P3 IMAD R79, R47, R49, RZ ;  /* 0x000000312f4f3224 */ /* 0x008fe200078e02ff */
[----:B------:R-:W-:Y:S01]  /*1160*/  CS2R R46, SRZ ;  /* 0x00000000002e7805 */ /* 0x000fe2000001ff00 */
[----:B----4-:R-:W-:-:S05]  /*1170*/  @P4 IMAD R48, R48, R81, RZ ;  /* 0x0000005130304224 */ /* 0x010fca00078e02ff */
[----:B------:R0:W1:Y:S01]  /*1180*/  @P3 I2F.F64 R46, R79 ;  /* 0x0000004f002e3312 */ /* 0x0000620000201c00 */
[----:B-----5:R-:W-:-:S07]  /*1190*/  @P3 IMAD R52, R42, R49, RZ ;  /* 0x000000312a343224 */ /* 0x020fce00078e02ff */
[----:B------:R-:W2:Y:S01]  /*11a0*/  @P4 I2F.F64 R48, R48 ;  /* 0x0000003000304312 */ /* 0x000ea20000201c00 */
[----:B0-----:R-:W0:Y:S04]  /*11b0*/  @P0 LDS R79, [R73+0x28] ;  /* 0x00002800494f0984 */ /* 0x001e280000000800 */
[----:B-1----:R2:W-:Y:S02]  /*11c0*/  @P3 STL.64 [R75], R46 ;  /* 0x0000002e4b003387 */ /* 0x0025e40000100a00 */
[----:B--2---:R-:W-:Y:S02]  /*11d0*/  @P4 DADD R46, R46, R48 ;  /* 0x000000002e2e4229 */ /* 0x004fe40000000030 */
[----:B------:R-:W0:Y:S01]  /*11e0*/  @P0 LDG.E.U8 R49, desc[UR6][R28.64+0x2] ;  /* 0x000002061c310981 */ /* 0x000e22000c1e1100 */
[----:B------:R-:W-:Y:S01]  /*11f0*/  CS2R R42, SRZ ;  /* 0x00000000002a7805 */ /* 0x000fe2000001ff00 */
[----:B------:R-:W-:-:S04]  /*1200*/  @P4 IMAD R80, R44, R81, RZ ;  /* 0x000000512c504224 */ /* 0x000fc800078e02ff */
[----:B------:R-:W-:Y:S08]  /*1210*/  @P4 I2F.F64 R44, R80 ;  /* 0x00000050002c4312 */ /* 0x000ff00000201c00 */
[----:B------:R-:W1:Y:S01]  /*1220*/  @P3 I2F.F64 R42, R52 ;  /* 0x00000034002a3312 */ /* 0x000e620000201c00 */
[----:B------:R-:W-:Y:S04]  /*1230*/  STL.64 [R75+0x10], RZ ;  /* 0x000010ff4b007387 */ /* 0x000fe80000100a00 */
[----:B-1----:R1:W-:Y:S02]  /*1240*/  @P3 STL.64 [R75+0x10], R42 ;  /* 0x0000102a4b003387 */ /* 0x0023e40000100a00 */
[----:B-1----:R-:W-:Y:S01]  /*1250*/  @P4 DADD R42, R42, R44 ;  /* 0x000000002a2a4229 */ /* 0x002fe2000000002c */
[----:B------:R-:W-:-:S06]  /*1260*/  CS2R R44, SRZ ;  /* 0x00000000002c7805 */ /* 0x000fcc000001ff00 */
[----:B------:R0:W-:Y:S01]  /*1270*/  @P3 I2F.F64 R44, R74 ;  /* 0x0000004a002c3312 */ /* 0x0001e20000201c00 */
[----:B------:R1:W-:Y:S01]  /*1280*/  @P4 STL.64 [R75+0x10], R42 ;  /* 0x0000102a4b004387 */ /* 0x0003e20000100a00 */
[----:B0-----:R-:W-:-:S06]  /*1290*/  @P0 IMAD R74, R49, R79, RZ ;  /* 0x0000004f314a0224 */ /* 0x001fcc00078e02ff */
[----:B------:R0:W1:Y:S01]  /*12a0*/  @P0 I2F.F64 R48, R74 ;  /* 0x0000004a00300312 */ /* 0x0000620000201c00 */
[----:B------:R-:W-:Y:S01]  /*12b0*/  @P4 IMAD R52, R53, R81, RZ ;  /* 0x0000005135344224 */ /* 0x000fe200078e02ff */
[----:B------:R-:W-:Y:S01]  /*12c0*/  STL.64 [R75+0x8], RZ ;  /* 0x000008ff4b007387 */ /* 0x000fe20000100a00 */
[----:B------:R-:W-:-:S03]  /*12d0*/  @P5 IMAD R82, R82, R83, RZ ;  /* 0x0000005352525224 */ /* 0x000fc600078e02ff */
[----:B------:R-:W-:Y:S04]  /*12e0*/  @P4 STL.64 [R75], R46 ;  /* 0x0000002e4b004387 */ /* 0x000fe80000100a00 */
[----:B0-----:R-:W2:Y:S01]  /*12f0*/  @P1 LDG.E.U8 R74, desc[UR6][R50.64] ;  /* 0x00000006324a1981 */ /* 0x001ea2000c1e1100 */
[----:B-1----:R-:W-:-:S03]  /*1300*/  @P0 DADD R42, R42, R48 ;  /* 0x000000002a2a0229 */ /* 0x002fc60000000030 */
[----:B------:R-:W3:Y:S01]  /*1310*/  @P0 LDG.E.U8 R48, desc[UR6][R28.64+0x1] ;  /* 0x000001061c300981 */ /* 0x000ee2000c1e1100 */
[----:B------:R-:W0:Y:S03]  /*1320*/  @P4 I2F.F64 R52, R52 ;  /* 0x0000003400344312 */ /* 0x000e260000201c00 */
[----:B------:R0:W-:Y:S02]  /*1330*/  @P3 STL.64 [R75+0x8], R44 ;  /* 0x0000082c4b003387 */ /* 0x0001e40000100a00 */
[----:B0-----:R-:W-:Y:S02]  /*1340*/  @P4 DADD R44, R44, R52 ;  /* 0x000000002c2c4229 */ /* 0x001fe40000000034 */
[----:B------:R-:W4:Y:S04]  /*1350*/  @P5 LDG.E.U8 R53, desc[UR6][R24.64+0x1] ;  /* 0x0000010618355981 */ /* 0x000f28000c1e1100 */
[----:B------:R-:W5:Y:S04]  /*1360*/  @P5 LDG.E.U8 R52, desc[UR6][R24.64] ;  /* 0x0000000618345981 */ /* 0x000f68000c1e1100 */
[----:B------:R0:W-:Y:S01]  /*1370*/  @P4 STL.64 [R75+0x8], R44 ;  /* 0x0000082c4b004387 */ /* 0x0001e20000100a00 */
[----:B---3--:R-:W-:-:S04]  /*1380*/  @P0 IMAD R80, R48, R79, RZ ;  /* 0x0000004f30500224 */ /* 0x008fc800078e02ff */
[----:B------:R1:W0:Y:S01]  /*1390*/  @P0 I2F.F64 R48, R80 ;  /* 0x0000005000300312 */ /* 0x0002220000201c00 */
[----:B------:R3:W-:Y:S04]  /*13a0*/  @P0 STL.64 [R75+0x10], R42 ;  /* 0x0000102a4b000387 */ /* 0x0007e80000100a00 */
[----:B-1----:R-:W2:Y:S01]  /*13b0*/  @P1 LDG.E.U8 R80, desc[UR6][R50.64+0x1] ;  /* 0x0000010632501981 */ /* 0x002ea2000c1e1100 */
[----:B0-----:R-:W-:-:S03]  /*13c0*/  @P0 DADD R44, R44, R48 ;  /* 0x000000002c2c0229 */ /* 0x001fc60000000030 */
[----:B------:R-:W3:Y:S04]  /*13d0*/  @P0 LDG.E.U8 R48, desc[UR6][R28.64] ;  /* 0x000000061c300981 */ /* 0x000ee8000c1e1100 */
[----:B------:R0:W-:Y:S01]  /*13e0*/  @P0 STL.64 [R75+0x8], R44 ;  /* 0x0000082c4b000387 */ /* 0x0001e20000100a00 */
[----:B------:R-:W-:Y:S01]  /*13f0*/  ISETP.NE.AND P3, PT, R70, RZ, PT ;  /* 0x000000ff4600720c */ /* 0x000fe20003f65270 */
[----:B---3--:R-:W-:Y:S02]  /*1400*/  @P0 IMAD R81, R48, R79, RZ ;  /* 0x0000004f30510224 */ /* 0x008fe400078e02ff */
[----:B------:R-:W3:Y:S02]  /*1410*/  @P1 LDG.E.U8 R79, desc[UR6][R50.64+0x2] ;  /* 0x00000206324f1981 */ /* 0x000ee4000c1e1100 */
[----:B------:R-:W1:Y:S02]  /*1420*/  @P0 I2F.F64 R48, R81 ;  /* 0x0000005100300312 */ /* 0x000e640000201c00 */
[----:B-1----:R-:W-:-:S06]  /*1430*/  @P0 DADD R46, R46, R48 ;  /* 0x000000002e2e0229 */ /* 0x002fcc0000000030 */
[----:B------:R-:W1:Y:S02]  /*1440*/  @P5 I2F.F64 R48, R82 ;  /* 0x0000005200305312 */ /* 0x000e640000201c00 */
[----:B-1----:R-:W-:Y:S01]  /*1450*/  @P5 DADD R42, R42, R48 ;  /* 0x000000002a2a5229 */ /* 0x002fe20000000030 */
[----:B------:R-:W-:-:S05]  /*1460*/  @P6 IADD3 R48, P4, PT, R59, R14, RZ ;  /* 0x0000000e3b306210 */ /* 0x000fca0007f9e0ff */
[----:B------:R-:W-:Y:S01]  /*1470*/  @P6 IMAD.X R49, RZ, RZ, R15, P4 ;  /* 0x000000ffff316224 */ /* 0x000fe200020e060f */
[----:B------:R-:W-:Y:S01]  /*1480*/  ISETP.NE.AND P4, PT, R78, RZ, PT ;  /* 0x000000ff4e00720c */ /* 0x000fe20003f85270 */
[-C--:B----4-:R-:W-:Y:S02]  /*1490*/  @P5 IMAD R78, R53, R83.reuse, RZ ;  /* 0x00000053354e5224 */ /* 0x090fe400078e02ff */
[----:B-----5:R-:W-:Y:S02]  /*14a0*/  @P5 IMAD R83, R52, R83, RZ ;  /* 0x0000005334535224 */ /* 0x020fe400078e02ff */
[----:B------:R1:W0:Y:S01]  /*14b0*/  @P5 I2F.F64 R52, R78 ;  /* 0x0000004e00345312 */ /* 0x0002220000201c00 */
[----:B------:R4:W-:Y:S04]  /*14c0*/  @P0 STL.64 [R75], R46 ;  /* 0x0000002e4b000387 */ /* 0x0009e80000100a00 */
[----:B-1----:R-:W5:Y:S01]  /*14d0*/  @P3 LDG.E.U8 R78, desc[UR6][R36.64+0x1] ;  /* 0x00000106244e3981 */ /* 0x002f62000c1e1100 */
[----:B0-----:R-:W-:-:S02]  /*14e0*/  @P5 DADD R44, R44, R52 ;  /* 0x000000002c2c5229 */ /* 0x001fc40000000034 */
[----:B------:R-:W4:Y:S02]  /*14f0*/  @P5 I2F.F64 R52, R83 ;  /* 0x0000005300345312 */ /* 0x000f240000201c00 */
[----:B----4-:R-:W-:Y:S01]  /*1500*/  @P5 DADD R46, R46, R52 ;  /* 0x000000002e2e5229 */ /* 0x010fe20000000034 */
[----:B------:R-:W4:Y:S04]  /*1510*/  @P3 LDG.E.U8 R52, desc[UR6][R36.64+0x2] ;  /* 0x0000020624343981 */ /* 0x000f28000c1e1100 */
[----:B------:R-:W2:Y:S02]  /*1520*/  @P1 LDS R53, [R73+0x50] ;  /* 0x0000500049351984 */ /* 0x000ea40000000800 */
[-C--:B--2---:R-:W-:Y:S02]  /*1530*/  @P1 IMAD R80, R80, R53.reuse, RZ ;  /* 0x0000003550501224 */ /* 0x084fe400078e02ff */
[----:B------:R-:W-:Y:S01]  /*1540*/  @P1 IMAD R74, R74, R53, RZ ;  /* 0x000000354a4a1224 */ /* 0x000fe200078e02ff */
[----:B------:R-:W-:Y:S01]  /*1550*/  ISETP.NE.AND P0, PT, R58, RZ, PT ;  /* 0x000000ff3a00720c */ /* 0x000fe20003f05270 */
[----:B------:R0:W-:-:S12]  /*1560*/  @P5 STL.64 [R75+0x10], R42 ;  /* 0x0000102a4b005387 */ /* 0x0001d80000100a00 */
[----:B------:R-:W2:Y:S04]  /*1570*/  @P0 LDG.E.U8 R82, desc[UR6][R26.64] ;  /* 0x000000061a520981 */ /* 0x000ea8000c1e1100 */
[----:B------:R-:W-:Y:S04]  /*1580*/  @P5 STL.64 [R75+0x8], R44 ;  /* 0x0000082c4b005387 */ /* 0x000fe80000100a00 */
[----:B------:R-:W-:Y:S04]  /*1590*/  @P5 STL.64 [R75], R46 ;  /* 0x0000002e4b005387 */ /* 0x000fe80000100a00 */
[----:B------:R-:W2:Y:S01]  /*15a0*/  @P0 LDG.E.U8 R81, desc[UR6][R26.64+0x1] ;  /* 0x000001061a510981 */ /* 0x000ea2000c1e1100 */
[----:B---3--:R-:W-:-:S03]  /*15b0*/  @P1 IMAD R79, R79, R53, RZ ;  /* 0x000000354f4f1224 */ /* 0x008fc600078e02ff */
[----:B------:R-:W4:Y:S01]  /*15c0*/  @P3 LDS R53, [R73+0x4] ;  /* 0x0000040049353984 */ /* 0x000f220000000800 */
[----:B------:R-:W0:Y:S02]  /*15d0*/  @P1 I2F.F64 R50, R79 ;  /* 0x0000004f00321312 */ /* 0x000e240000201c00 */
[----:B0-----:R-:W-:-:S06]  /*15e0*/  @P1 DADD R42, R42, R50 ;  /* 0x000000002a2a1229 */ /* 0x001fcc0000000032 */
[----:B------:R0:W1:Y:S02]  /*15f0*/  @P1 I2F.F64 R50, R80 ;  /* 0x0000005000321312 */ /* 0x0000640000201c00 */
[----:B0-----:R-:W3:Y:S01]  /*1600*/  @P0 LDG.E.U8 R80, desc[UR6][R26.64+0x2] ;  /* 0x000002061a500981 */ /* 0x001ee2000c1e1100 */
[----:B----4-:R-:W-:-:S03]  /*1610*/  @P3 IMAD R79, R52, R53, RZ ;  /* 0x00000035344f3224 */ /* 0x010fc600078e02ff */
[----:B------:R-:W4:Y:S01]  /*1620*/  @P3 LDG.E.U8 R52, desc[UR6][R36.64] ;  /* 0x0000000624343981 */ /* 0x000f22000c1e1100 */
[----:B-1----:R-:W-:Y:S01]  /*1630*/  @P1 DADD R44, R44, R50 ;  /* 0x000000002c2c1229 */ /* 0x002fe20000000032 */
[----:B------:R-:W0:Y:S01]  /*1640*/  @P1 I2F.F64 R50, R74 ;  /* 0x0000004a00321312 */ /* 0x000e220000201c00 */
[----:B-----5:R-:W-:Y:S01]  /*1650*/  @P3 IMAD R78, R78, R53, RZ ;  /* 0x000000354e4e3224 */ /* 0x020fe200078e02ff */
[----:B0-----:R-:W-:-:S06]  /*1660*/  @P1 DADD R46, R46, R50 ;  /* 0x000000002e2e1229 */ /* 0x001fcc0000000032 */
[----:B------:R0:W1:Y:S02]  /*1670*/  @P3 I2F.F64 R50, R79 ;  /* 0x0000004f00323312 */ /* 0x0000640000201c00 */
[----:B0-----:R-:W3:Y:S04]  /*1680*/  @P0 LDS R79, [R73+0x18] ;  /* 0x00001800494f0984 */ /* 0x001ee80000000800 */
[----:B------:R1:W-:Y:S02]  /*1690*/  @P1 STL.64 [R75+0x10], R42 ;  /* 0x0000102a4b001387 */ /* 0x0003e40000100a00 */
[----:B-1----:R-:W-:Y:S01]  /*16a0*/  @P3 DADD R42, R42, R50 ;  /* 0x000000002a2a3229 */ /* 0x002fe20000000032 */
[----:B------:R-:W0:Y:S01]  /*16b0*/  @P3 I2F.F64 R50, R78 ;  /* 0x0000004e00323312 */ /* 0x000e220000201c00 */
[----:B------:R0:W-:Y:S02]  /*16c0*/  @P1 STL.64 [R75+0x8], R44 ;  /* 0x0000082c4b001387 */ /* 0x0001e40000100a00 */
[----:B0-----:R-:W-:-:S02]  /*16d0*/  @P3 DADD R44, R44, R50 ;  /* 0x000000002c2c3229 */ /* 0x001fc40000000032 */
[----:B------:R0:W-:Y:S04]  /*16e0*/  @P1 STL.64 [R75], R46 ;  /* 0x0000002e4b001387 */ /* 0x0001e80000100a00 */
[----:B------:R1:W-:Y:S01]  /*16f0*/  @P3 STL.64 [R75+0x10], R42 ;  /* 0x0000102a4b003387 */ /* 0x0003e20000100a00 */
[----:B---3--:R-:W-:Y:S02]  /*1700*/  @P0 IMAD R80, R80, R79, RZ ;  /* 0x0000004f50500224 */ /* 0x008fe400078e02ff */
[----:B----4-:R-:W-:-:S04]  /*1710*/  @P3 IMAD R74, R52, R53, RZ ;  /* 0x00000035344a3224 */ /* 0x010fc800078e02ff */
[----:B------:R-:W0:Y:S02]  /*1720*/  @P3 I2F.F64 R50, R74 ;  /* 0x0000004a00323312 */ /* 0x000e240000201c00 */
[----:B0-----:R-:W-:-:S06]  /*1730*/  @P3 DADD R46, R46, R50 ;  /* 0x000000002e2e3229 */ /* 0x001fcc0000000032 */
[----:B------:R-:W1:Y:S01]  /*1740*/  @P0 I2F.F64 R50, R80 ;  /* 0x0000005000320312 */ /* 0x000e620000201c00 */
[----:B------:R-:W-:Y:S02]  /*1750*/  P2R R74, PR, RZ, 0x2 ;  /* 0x00000002ff4a7803 */ /* 0x000fe40000000000 */
[----:B------:R-:W-:Y:S01]  /*1760*/  ISETP.NE.AND P1, PT, R60, RZ, PT ;  /* 0x000000ff3c00720c */ /* 0x000fe20003f25270 */
[----:B-1----:R-:W-:Y:S01]  /*1770*/  @P0 DADD R42, R42, R50 ;  /* 0x000000002a2a0229 */ /* 0x002fe20000000032 */
[----:B--2---:R-:W-:-:S06]  /*1780*/  @P0 IMAD R50, R82, R79, RZ ;  /* 0x0000004f52320224 */ /* 0x004fcc00078e02ff */
[----:B------:R-:W0:Y:S01]  /*1790*/  @P0 I2F.F64 R50, R50 ;  /* 0x0000003200320312 */ /* 0x000e220000201c00 */
[----:B------:R0:W-:Y:S02]  /*17a0*/  @P3 STL.64 [R75], R46 ;  /* 0x0000002e4b003387 */ /* 0x0001e40000100a00 */
[----:B0-----:R-:W-:Y:S02]  /*17b0*/  @P0 DADD R46, R46, R50 ;  /* 0x000000002e2e0229 */ /* 0x001fe40000000032 */
[----:B------:R-:W2:Y:S01]  /*17c0*/  @P1 LDG.E.U8 R51, desc[UR6][R20.64+0x2] ;  /* 0x0000020614331981 */ /* 0x000ea2000c1e1100 */
[----:B------:R-:W-:-:S06]  /*17d0*/  @P0 IMAD R52, R81, R79, RZ ;  /* 0x0000004f51340224 */ /* 0x000fcc00078e02ff */
[----:B------:R-:W0:Y:S01]  /*17e0*/  @P0 I2F.F64 R52, R52 ;  /* 0x0000003400340312 */ /* 0x000e220000201c00 */
[----:B------:R0:W-:Y:S02]  /*17f0*/  @P3 STL.64 [R75+0x8], R44 ;  /* 0x0000082c4b003387 */ /* 0x0001e40000100a00 */
[----:B0-----:R-:W-:Y:S02]  /*1800*/  @P0 DADD R44, R44, R52 ;  /* 0x000000002c2c0229 */ /* 0x001fe40000000034 */
[----:B------:R-:W2:Y:S04]  /*1810*/  @P1 LDS R53, [R73+0x2c] ;  /* 0x00002c0049351984 */ /* 0x000ea80000000800 */
[----:B------:R0:W-:Y:S04]  /*1820*/  @P0 STL.64 [R75+0x10], R42 ;  /* 0x0000102a4b000387 */ /* 0x0001e80000100a00 */
[----:B------:R-:W3:Y:S01]  /*1830*/  @P1 LDG.E.U8 R52, desc[UR6][R20.64] ;  /* 0x0000000614341981 */ /* 0x000ee2000c1e1100 */
[----:B------:R-:W-:-:S13]  /*1840*/  ISETP.NE.AND P5, PT, R71, RZ, PT ;  /* 0x000000ff4700720c */ /* 0x000fda0003fa5270 */
[----:B------:R-:W4:Y:S04]  /*1850*/  @P5 LDG.E.U8 R82, desc[UR6][R14.64+0x2] ;  /* 0x000002060e525981 */ /* 0x000f28000c1e1100 */
[----:B------:R-:W5:Y:S04]  /*1860*/  @P5 LDG.E.U8 R78, desc[UR6][R14.64+0x1] ;  /* 0x000001060e4e5981 */ /* 0x000f68000c1e1100 */
[----:B------:R-:W3:Y:S04]  /*1870*/  @P5 LDG.E.U8 R79, desc[UR6][R14.64] ;  /* 0x000000060e4f5981 */ /* 0x000ee8000c1e1100 */
[----:B------:R-:W-:Y:S04]  /*1880*/  @P0 STL.64 [R75+0x8], R44 ;  /* 0x0000082c4b000387 */ /* 0x000fe80000100a00 */
[----:B------:R-:W-:Y:S01]  /*1890*/  @P0 STL.64 [R75], R46 ;  /* 0x0000002e4b000387 */ /* 0x000fe20000100a00 */
[----:B--2---:R-:W-:-:S03]  /*18a0*/  @P1 IMAD R80, R51, R53, RZ ;  /* 0x0000003533501224 */ /* 0x004fc600078e02ff */
[----:B------:R-:W4:Y:S01]  /*18b0*/  @P5 LDS R83, [R73+0x40] ;  /* 0x0000400049535984 */ /* 0x000f220000000800 */
[----:B------:R1:W0:Y:S01]  /*18c0*/  @P1 I2F.F64 R50, R80 ;  /* 0x0000005000321312 */ /* 0x0002220000201c00 */
[----:B------:R-:W-:Y:S02]  /*18d0*/  ISETP.NE.AND P0, PT, R76, RZ, PT ;  /* 0x000000ff4c00720c */ /* 0x000fe40003f05270 */
[----:B------:R-:W2:Y:S04]  /*18e0*/  @P6 LDG.E.U8 R76, desc[UR6][R48.64+0x2] ;  /* 0x00000206304c6981 */ /* 0x000ea8000c1e1100 */
[----:B-1----:R-:W2:Y:S01]  /*18f0*/  @P6 LDG.E.U8 R80, desc[UR6][R48.64] ;  /* 0x0000000630506981 */ /* 0x002ea2000c1e1100 */
[----:B0-----:R-:W-:-:S03]  /*1900*/  @P1 DADD R42, R42, R50 ;  /* 0x000000002a2a1229 */ /* 0x001fc60000000032 */
[----:B------:R-:W3:Y:S04]  /*1910*/  @P1 LDG.E.U8 R50, desc[UR6][R20.64+0x1] ;  /* 0x0000010614321981 */ /* 0x000ee8000c1e1100 */
[----:B------:R-:W-:Y:S01]  /*1920*/  @P1 STL.64 [R75+0x10], R42 ;  /* 0x0000102a4b001387 */ /* 0x000fe20000100a00 */
[-C--:B----4-:R-:W-:Y:S02]  /*1930*/  @P5 IMAD R82, R82, R83.reuse, RZ ;  /* 0x0000005352525224 */ /* 0x090fe400078e02ff */
[----:B-----5:R-:W-:Y:S02]  /*1940*/  @P5 IMAD R78, R78, R83, RZ ;  /* 0x000000534e4e5224 */ /* 0x020fe400078e02ff */
[----:B---3--:R-:W-:-:S04]  /*1950*/  @P1 IMAD R81, R50, R53, RZ ;  /* 0x0000003532511224 */ /* 0x008fc800078e02ff */
[----:B------:R0:W1:Y:S02]  /*1960*/  @P1 I2F.F64 R50, R81 ;  /* 0x0000005100321312 */ /* 0x0000640000201c00 */
[----:B0-----:R-:W2:Y:S01]  /*1970*/  @P6 LDS R81, [R73+0x54] ;  /* 0x0000540049516984 */ /* 0x001ea20000000800 */
[----:B-1----:R-:W-:Y:S01]  /*1980*/  @P1 DADD R44, R44, R50 ;  /* 0x000000002c2c1229 */ /* 0x002fe20000000032 */
[----:B------:R-:W-:-:S05]  /*1990*/  @P2 IADD3 R50, P3, PT, R59, R12, RZ ;  /* 0x0000000c3b322210 */ /* 0x000fca0007f7e0ff */
[----:B------:R-:W-:Y:S01]  /*19a0*/  @P2 IMAD.X R51, RZ, RZ, R13, P3 ;  /* 0x000000ffff332224 */ /* 0x000fe200018e060d */
[----:B------:R-:W-:Y:S01]  /*19b0*/  ISETP.NE.AND P3, PT, R77, RZ, PT ;  /* 0x000000ff4d00720c */ /* 0x000fe20003f65270 */
[----:B------:R-:W-:-:S04]  /*19c0*/  @P1 IMAD R77, R52, R53, RZ ;  /* 0x00000035344d1224 */ /* 0x000fc800078e02ff */
[----:B------:R0:W1:Y:S02]  /*19d0*/  @P1 I2F.F64 R52, R77 ;  /* 0x0000004d00341312 */ /* 0x0000640000201c00 */
[----:B0-----:R0:W3:Y:S01]  /*19e0*/  @P6 LDG.E.U8 R77, desc[UR6][R48.64+0x1] ;  /* 0x00000106304d6981 */ /* 0x0010e2000c1e1100 */
[----:B-1----:R-:W-:-:S05]  /*19f0*/  @P1 DADD R46, R46, R52 ;  /* 0x000000002e2e1229 */ /* 0x002fca0000000034 */
[----:B------:R1:W4:Y:S01]  /*1a00*/  @P5 I2F.F64 R52, R82 ;  /* 0x0000005200345312 */ /* 0x0003220000201c00 */
[----:B------:R-:W-:Y:S01]  /*1a10*/  @P5 IMAD R79, R79, R83, RZ ;  /* 0x000000534f4f5224 */ /* 0x000fe200078e02ff */
[----:B------:R5:W-:Y:S01]  /*1a20*/  @P1 STL.64 [R75+0x8], R44 ;  /* 0x0000082c4b001387 */ /* 0x000be20000100a00 */
[----:B--2---:R-:W-:-:S03]  /*1a30*/  @P6 IMAD R76, R76, R81, RZ ;  /* 0x000000514c4c6224 */ /* 0x004fc600078e02ff */
[----:B------:R2:W-:Y:S01]  /*1a40*/  @P1 STL.64 [R75], R46 ;  /* 0x0000002e4b001387 */ /* 0x0005e20000100a00 */
[----:B------:R-:W-:-:S03]  /*1a50*/  @P6 IMAD R80, R80, R81, RZ ;  /* 0x0000005150506224 */ /* 0x000fc600078e02ff */
[----:B-1----:R-:W-:Y:S01]  /*1a60*/  @P3 LDS R82, [R73+0x44] ;  /* 0x0000440049523984 */ /* 0x002fe20000000800 */
[----:B----4-:R-:W-:Y:S01]  /*1a70*/  @P5 DADD R42, R42, R52 ;  /* 0x000000002a2a5229 */ /* 0x010fe20000000034 */
[----:B------:R1:W5:Y:S02]  /*1a80*/  @P5 I2F.F64 R52, R78 ;  /* 0x0000004e00345312 */ /* 0x0003640000201c00 */
[----:B-1----:R-:W4:Y:S01]  /*1a90*/  @P4 LDG.E.U8 R78, desc[UR6][R34.64+0x2] ;  /* 0x00000206224e4981 */ /* 0x002f22000c1e1100 */
[----:B-----5:R-:W-:-:S05]  /*1aa0*/  @P5 DADD R44, R44, R52 ;  /* 0x000000002c2c5229 */ /* 0x020fca0000000034 */
[----:B------:R1:W2:Y:S01]  /*1ab0*/  @P5 I2F.F64 R52, R79 ;  /* 0x0000004f00345312 */ /* 0x0002a20000201c00 */
[----:B------:R5:W-:Y:S04]  /*1ac0*/  @P5 STL.64 [R75+0x10], R42 ;  /* 0x0000102a4b005387 */ /* 0x000be80000100a00 */
[----:B-1----:R-:W4:Y:S01]  /*1ad0*/  @P4 LDG.E.U8 R79, desc[UR6][R34.64+0x1] ;  /* 0x00000106224f4981 */ /* 0x002f22000c1e1100 */
[----:B--2---:R-:W-:Y:S02]  /*1ae0*/  @P5 DADD R46, R46, R52 ;  /* 0x000000002e2e5229 */ /* 0x004fe40000000034 */
[----:B------:R-:W5:Y:S02]  /*1af0*/  @P6 I2F.F64 R52, R76 ;  /* 0x0000004c00346312 */ /* 0x000f640000201c00 */
[----:B-----5:R-:W-:Y:S01]  /*1b00*/  @P6 DADD R42, R42, R52 ;  /* 0x000000002a2a6229 */ /* 0x020fe20000000034 */
[----:B------:R-:W-:Y:S01]  /*1b10*/  @P5 STL.64 [R75+0x8], R44 ;  /* 0x0000082c4b005387 */ /* 0x000fe20000100a00 */
[----:B------:R-:W-:-:S04]  /*1b20*/  ISETP.GE.AND P1, PT, R57, 0x1, PT ;  /* 0x000000013900780c */ /* 0x000fc80003f26270 */
[----:B0-----:R0:W1:Y:S01]  /*1b30*/  @P6 I2F.F64 R48, R80 ;  /* 0x0000005000306312 */ /* 0x0010620000201c00 */
[----:B------:R1:W-:Y:S08]  /*1b40*/  @P5 STL.64 [R75], R46 ;  /* 0x0000002e4b005387 */ /* 0x0003f00000100a00 */
[----:B0-----:R-:W2:Y:S01]  /*1b50*/  @P1 LDG.E.U8 R80, desc[UR6][R22.64+0x1] ;  /* 0x0000010616501981 */ /* 0x001ea2000c1e1100 */
[----:B-1----:R-:W-:Y:S01]  /*1b60*/  @P6 DADD R46, R46, R48 ;  /* 0x000000002e2e6229 */ /* 0x002fe20000000030 */
[----:B---3--:R-:W-:-:S02]  /*1b70*/  @P6 IMAD R52, R77, R81, RZ ;  /* 0x000000514d346224 */ /* 0x008fc400078e02ff */
[----:B------:R-:W3:Y:S04]  /*1b80*/  @P1 LDG.E.U8 R77, desc[UR6][R22.64+0x2] ;  /* 0x00000206164d1981 */ /* 0x000ee8000c1e1100 */
[----:B------:R-:W0:Y:S01]  /*1b90*/  @P6 I2F.F64 R52, R52 ;  /* 0x0000003400346312 */ /* 0x000e220000201c00 */
[----:B------:R-:W-:Y:S04]  /*1ba0*/  @P6 STL.64 [R75+0x10], R42 ;  /* 0x0000102a4b006387 */ /* 0x000fe80000100a00 */
[----:B------:R-:W-:Y:S04]  /*1bb0*/  @P6 STL.64 [R75], R46 ;  /* 0x0000002e4b006387 */ /* 0x000fe80000100a00 */
[----:B------:R-:W5:Y:S01]  /*1bc0*/  @P3 LDG.E.U8 R81, desc[UR6][R12.64] ;  /* 0x000000060c513981 */ /* 0x000f62000c1e1100 */
[----:B0-----:R-:W-:-:S03]  /*1bd0*/  @P6 DADD R44, R44, R52 ;  /* 0x000000002c2c6229 */ /* 0x001fc60000000034 */
[----:B------:R-:W4:Y:S04]  /*1be0*/  @P4 LDS R53, [R73+0x8] ;  /* 0x0000080049354984 */ /* 0x000f280000000800 */
[----:B------:R-:W2:Y:S01]  /*1bf0*/  @P4 LDG.E.U8 R52, desc[UR6][R34.64] ;  /* 0x0000000622344981 */ /* 0x000ea2000c1e1100 */
[----:B----4-:R-:W-:-:S04]  /*1c00*/  @P4 IMAD R78, R78, R53, RZ ;  /* 0x000000354e4e4224 */ /* 0x010fc800078e02ff */
[----:B------:R0:W1:Y:S02]  /*1c10*/  @P4 I2F.F64 R48, R78 ;  /* 0x0000004e00304312 */ /* 0x0000640000201c00 */
[----:B0-----:R-:W4:Y:S01]  /*1c20*/  @P1 LDG.E.U8 R78, desc[UR6][R22.64] ;  /* 0x00000006164e1981 */ /* 0x001f22000c1e1100 */
[----:B------:R-:W-:Y:S01]  /*1c30*/  @P4 IMAD R79, R79, R53, RZ ;  /* 0x000000354f4f4224 */ /* 0x000fe200078e02ff */
[----:B-1----:R-:W-:-:S04]  /*1c40*/  @P4 DADD R42, R42, R48 ;  /* 0x000000002a2a4229 */ /* 0x002fc80000000030 */
[----:B------:R0:W1:Y:S02]  /*1c50*/  @P4 I2F.F64 R48, R79 ;  /* 0x0000004f00304312 */ /* 0x0000640000201c00 */
[----:B0-----:R-:W3:Y:S04]  /*1c60*/  @P1 LDS R79, [R73+0x1c] ;  /* 0x00001c00494f1984 */ /* 0x001ee80000000800 */
[----:B------:R1:W-:Y:S02]  /*1c70*/  @P6 STL.64 [R75+0x8], R44 ;  /* 0x0000082c4b006387 */ /* 0x0003e40000100a00 */
[----:B-1----:R-:W-:Y:S02]  /*1c80*/  @P4 DADD R44, R44, R48 ;  /* 0x000000002c2c4229 */ /* 0x002fe40000000030 */
[----:B------:R0:W-:Y:S05]  /*1c90*/  @P4 STL.64 [R75+0x10], R42 ;  /* 0x0000102a4b004387 */ /* 0x0001ea0000100a00 */
[----:B------:R1:W-:Y:S01]  /*1ca0*/  @P4 STL.64 [R75+0x8], R44 ;  /* 0x0000082c4b004387 */ /* 0x0003e20000100a00 */
[----:B---3--:R-:W-:-:S02]  /*1cb0*/  @P1 IMAD R77, R77, R79, RZ ;  /* 0x0000004f4d4d1224 */ /* 0x008fc400078e02ff */
[----:B--2---:R-:W-:-:S04]  /*1cc0*/  @P4 IMAD R76, R52, R53, RZ ;  /* 0x00000035344c4224 */ /* 0x004fc800078e02ff */
[----:B------:R-:W2:Y:S02]  /*1cd0*/  @P4 I2F.F64 R48, R76 ;  /* 0x0000004c00304312 */ /* 0x000ea40000201c00 */
[----:B--2---:R-:W-:-:S06]  /*1ce0*/  @P4 DADD R46, R46, R48 ;  /* 0x000000002e2e4229 */ /* 0x004fcc0000000030 */
[----:B------:R-:W0:Y:S01]  /*1cf0*/  @P1 I2F.F64 R48, R77 ;  /* 0x0000004d00301312 */ /* 0x000e220000201c00 */
[-C--:B------:R-:W-:Y:S02]  /*1d00*/  @P1 IMAD R52, R80, R79.reuse, RZ ;  /* 0x0000004f50341224 */ /* 0x080fe400078e02ff */
[----:B------:R-:W2:Y:S05]  /*1d10*/  @P2 LDG.E.U8 R80, desc[UR6][R50.64+0x1] ;  /* 0x0000010632502981 */ /* 0x000eaa000c1e1100 */
[----:B------:R-:W1:Y:S01]  /*1d20*/  @P1 I2F.F64 R52, R52 ;  /* 0x0000003400341312 */ /* 0x000e620000201c00 */
[----:B0-----:R-:W-:Y:S01]  /*1d30*/  @P1 DADD R42, R42, R48 ;  /* 0x000000002a2a1229 */ /* 0x001fe20000000030 */
[----:B----4-:R-:W-:-:S06]  /*1d40*/  @P1 IMAD R48, R78, R79, RZ ;  /* 0x0000004f4e301224 */ /* 0x010fcc00078e02ff */
[----:B------:R-:W0:Y:S01]  /*1d50*/  @P1 I2F.F64 R48, R48 ;  /* 0x0000003000301312 */ /* 0x000e220000201c00 */
[----:B------:R0:W-:Y:S01]  /*1d60*/  @P4 STL.64 [R75], R46 ;  /* 0x0000002e4b004387 */ /* 0x0001e20000100a00 */
[----:B-1----:R-:W-:-:S03]  /*1d70*/  @P1 DADD R44, R44, R52 ;  /* 0x000000002c2c1229 */ /* 0x002fc60000000034 */
[----:B------:R-:W-:Y:S01]  /*1d80*/  @P1 STL.64 [R75+0x10], R42 ;  /* 0x0000102a4b001387 */ /* 0x000fe20000100a00 */
[----:B0-----:R-:W-:-:S03]  /*1d90*/  @P1 DADD R46, R46, R48 ;  /* 0x000000002e2e1229 */ /* 0x001fc60000000030 */
[----:B------:R-:W-:Y:S04]  /*1da0*/  @P1 STL.64 [R75+0x8], R44 ;  /* 0x0000082c4b001387 */ /* 0x000fe80000100a00 */
[----:B------:R-:W-:Y:S01]  /*1db0*/  @P1 STL.64 [R75], R46 ;  /* 0x0000002e4b001387 */ /* 0x000fe20000100a00 */
[----:B------:R-:W-:-:S13]  /*1dc0*/  ISETP.GE.AND P1, PT, R57, RZ, PT ;  /* 0x000000ff3900720c */ /* 0x000fda0003f26270 */
[----:B------:R-:W3:Y:S04]  /*1dd0*/  @P1 LDG.E.U8 R49, desc[UR6][R18.64+0x2] ;  /* 0x0000020612311981 */ /* 0x000ee8000c1e1100 */
[----:B------:R-:W4:Y:S04]  /*1de0*/  @P1 LDG.E.U8 R53, desc[UR6][R18.64] ;  /* 0x0000000612351981 */ /* 0x000f28000c1e1100 */
[----:B------:R-:W5:Y:S04]  /*1df0*/  @P1 LDG.E.U8 R52, desc[UR6][R18.64+0x1] ;  /* 0x0000010612341981 */ /* 0x000f68000c1e1100 */
[----:B------:R-:W3:Y:S02]  /*1e00*/  @P1 LDS R78, [R73+0x30] ;  /* 0x00003000494e1984 */ /* 0x000ee40000000800 */
[----:B---3--:R-:W-:-:S04]  /*1e10*/  @P1 IMAD R79, R49, R78, RZ ;  /* 0x0000004e314f1224 */ /* 0x008fc800078e02ff */
[----:B------:R0:W1:Y:S01]  /*1e20*/  @P1 I2F.F64 R48, R79 ;  /* 0x0000004f00301312 */ /* 0x0000620000201c00 */
[-C--:B----4-:R-:W-:Y:S01]  /*1e30*/  @P1 IMAD R53, R53, R78.reuse, RZ ;  /* 0x0000004e35351224 */ /* 0x090fe200078e02ff */
[----:B0-----:R-:W3:Y:S01]  /*1e40*/  @P2 LDG.E.U8 R79, desc[UR6][R50.64+0x2] ;  /* 0x00000206324f2981 */ /* 0x001ee2000c1e1100 */
[----:B-1----:R-:W-:Y:S01]  /*1e50*/  @P1 DADD R42, R42, R48 ;  /* 0x000000002a2a1229 */ /* 0x002fe20000000030 */
[----:B-----5:R-:W-:-:S04]  /*1e60*/  @P1 IMAD R48, R52, R78, RZ ;  /* 0x0000004e34301224 */ /* 0x020fc800078e02ff */
[----:B------:R-:W0:Y:S01]  /*1e70*/  @P1 I2F.F64 R52, R53 ;  /* 0x0000003500341312 */ /* 0x000e220000201c00 */
[----:B------:R-:W4:Y:S01]  /*1e80*/  @P2 LDG.E.U8 R78, desc[UR6][R50.64] ;  /* 0x00000006324e2981 */ /* 0x000f22000c1e1100 */
[----:B0-----:R-:W-:-:S03]  /*1e90*/  @P1 DADD R46, R46, R52 ;  /* 0x000000002e2e1229 */ /* 0x001fc60000000034 */
[----:B------:R-:W5:Y:S03]  /*1ea0*/  @P3 LDG.E.U8 R52, desc[UR6][R12.64+0x1] ;  /* 0x000001060c343981 */ /* 0x000f66000c1e1100 */
[----:B------:R-:W0:Y:S01]  /*1eb0*/  @P1 I2F.F64 R48, R48 ;  /* 0x0000003000301312 */ /* 0x000e220000201c00 */
[-C--:B------:R-:W-:Y:S01]  /*1ec0*/  @P3 IMAD R81, R81, R82.reuse, RZ ;  /* 0x0000005251513224 */ /* 0x080fe200078e02ff */
[----:B------:R-:W-:Y:S01]  /*1ed0*/  ISETP.NE.AND P5, PT, R66, RZ, PT ;  /* 0x000000ff4200720c */ /* 0x000fe20003fa5270 */
[----:B0-----:R-:W-:Y:S01]  /*1ee0*/  @P1 DADD R44, R44, R48 ;  /* 0x000000002c2c1229 */ /* 0x001fe20000000030 */
[----:B------:R-:W2:Y:S06]  /*1ef0*/  @P3 LDG.E.U8 R49, desc[UR6][R12.64+0x2] ;  /* 0x000002060c313981 */ /* 0x000eac000c1e1100 */
[----:B------:R0:W-:Y:S04]  /*1f00*/  @P1 STL.64 [R75+0x8], R44 ;  /* 0x0000082c4b001387 */ /* 0x0001e80000100a00 */
[----:B------:R1:W-:Y:S01]  /*1f10*/  @P1 STL.64 [R75], R46 ;  /* 0x0000002e4b001387 */ /* 0x0003e20000100a00 */
[----:B-----5:R-:W-:-:S04]  /*1f20*/  @P3 IMAD R84, R52, R82, RZ ;  /* 0x0000005234543224 */ /* 0x020fc800078e02ff */
[----:B------:R-:W0:Y:S02]  /*1f30*/  @P3 I2F.F64 R52, R84 ;  /* 0x0000005400343312 */ /* 0x000e240000201c00 */
[----:B0-----:R-:W-:-:S06]  /*1f40*/  @P3 DADD R44, R44, R52 ;  /* 0x000000002c2c3229 */ /* 0x001fcc0000000034 */
[----:B------:R-:W1:Y:S02]  /*1f50*/  @P3 I2F.F64 R52, R81 ;  /* 0x0000005100343312 */ /* 0x000e640000201c00 */
[----:B-1----:R-:W-:Y:S01]  /*1f60*/  @P3 DADD R46, R46, R52 ;  /* 0x000000002e2e3229 */ /* 0x002fe20000000034 */
[----:B------:R-:W5:Y:S04]  /*1f70*/  @P5 LDG.E.U8 R52, desc[UR6][R32.64+0x2] ;  /* 0x0000020620345981 */ /* 0x000f68000c1e1100 */
[----:B------:R-:W3:Y:S01]  /*1f80*/  @P2 LDS R53, [R73+0x58] ;  /* 0x0000580049352984 */ /* 0x000ee20000000800 */
[----:B--2---:R-:W-:-:S03]  /*1f90*/  @P3 IMAD R83, R49, R82, RZ ;  /* 0x0000005231533224 */ /* 0x004fc600078e02ff */
[----:B------:R-:W2:Y:S01]  /*1fa0*/  @P5 LDG.E.U8 R82, desc[UR6][R32.64+0x1] ;  /* 0x0000010620525981 */ /* 0x000ea2000c1e1100 */
[----:B------:R-:W0:Y:S01]  /*1fb0*/  @P3 I2F.F64 R48, R83 ;  /* 0x0000005300303312 */ /* 0x000e220000201c00 */
[-C--:B---3--:R-:W-:Y:S02]  /*1fc0*/  @P2 IMAD R79, R79, R53.reuse, RZ ;  /* 0x000000354f4f2224 */ /* 0x088fe400078e02ff */
[-C--:B------:R-:W-:Y:S02]  /*1fd0*/  @P2 IMAD R80, R80, R53.reuse, RZ ;  /* 0x0000003550502224 */ /* 0x080fe400078e02ff */
[----:B----4-:R-:W-:Y:S02]  /*1fe0*/  @P2 IMAD R78, R78, R53, RZ ;  /* 0x000000354e4e2224 */ /* 0x010fe400078e02ff */
[----:B------:R-:W5:Y:S01]  /*1ff0*/  @P5 LDS R53, [R73+0xc] ;  /* 0x00000c0049355984 */ /* 0x000f620000000800 */
[----:B------:R-:W1:Y:S01]  /*2000*/  @P2 I2F.F64 R50, R79 ;  /* 0x0000004f00322312 */ /* 0x000e620000201c00 */
[----:B------:R-:W-:-:S02]  /*2010*/  P2R R76, PR, RZ, 0x40 ;  /* 0x00000040ff4c7803 */ /* 0x000fc40000000000 */
[----:B------:R-:W-:Y:S01]  /*2020*/  ISETP.NE.AND P6, PT, R61, RZ, PT ;  /* 0x000000ff3d00720c */ /* 0x000fe20003fc5270 */
[----:B------:R0:W-:Y:S02]  /*2030*/  @P1 STL.64 [R75+0x10], R42 ;  /* 0x0000102a4b001387 */ /* 0x0001e40000100a00 */
[----:B0-----:R-:W-:-:S10]  /*2040*/  @P3 DADD R42, R42, R48 ;  /* 0x000000002a2a3229 */ /* 0x001fd40000000030 */
[----:B------:R-:W3:Y:S04]  /*2050*/  @P6 LDG.E.U8 R81, desc[UR6][R16.64+0x1] ;  /* 0x0000010610516981 */ /* 0x000ee8000c1e1100 */
[----:B------:R-:W-:Y:S04]  /*2060*/  @P3 STL.64 [R75+0x8], R44 ;  /* 0x0000082c4b003387 */ /* 0x000fe80000100a00 */
[----:B------:R1:W-:Y:S04]  /*2070*/  @P3 STL.64 [R75+0x10], R42 ;  /* 0x0000102a4b003387 */ /* 0x0003e80000100a00 */
[----:B------:R0:W-:Y:S04]  /*2080*/  @P3 STL.64 [R75], R46 ;  /* 0x0000002e4b003387 */ /* 0x0001e80000100a00 */
[----:B------:R-:W4:Y:S01]  /*2090*/  @P6 LDS R84, [R73+0x20] ;  /* 0x0000200049546984 */ /* 0x000f220000000800 */
[----:B-1----:R-:W-:Y:S01]  /*20a0*/  @P2 DADD R42, R42, R50 ;  /* 0x000000002a2a2229 */ /* 0x002fe20000000032 */
[----:B------:R-:W-:Y:S01]  /*20b0*/  P2R R77, PR, RZ, 0x10 ;  /* 0x00000010ff4d7803 */ /* 0x000fe20000000000 */
[----:B------:R1:W0:Y:S01]  /*20c0*/  @P2 I2F.F64 R50, R80 ;  /* 0x0000005000322312 */ /* 0x0002220000201c00 */
[----:B------:R-:W3:Y:S04]  /*20d0*/  @P6 LDG.E.U8 R83, desc[UR6][R16.64] ;  /* 0x0000000610536981 */ /* 0x000ee8000c1e1100 */
[----:B-1----:R-:W4:Y:S01]  /*20e0*/  @P6 LDG.E.U8 R80, desc[UR6][R16.64+0x2] ;  /* 0x0000020610506981 */ /* 0x002f22000c1e1100 */
[----:B-----5:R-:W-:-:S03]  /*20f0*/  @P5 IMAD R79, R52, R53, RZ ;  /* 0x00000035344f5224 */ /* 0x020fc600078e02ff */
[----:B------:R-:W5:Y:S01]  /*2100*/  @P5 LDG.E.U8 R52, desc[UR6][R32.64] ;  /* 0x0000000620345981 */ /* 0x000f62000c1e1100 */
[----:B0-----:R-:W-:Y:S01]  /*2110*/  @P2 DADD R44, R44, R50 ;  /* 0x000000002c2c2229 */ /* 0x001fe20000000032 */
[----:B------:R-:W0:Y:S02]  /*2120*/  @P2 I2F.F64 R50, R78 ;  /* 0x0000004e00322312 */ /* 0x000e240000201c00 */
[----:B0-----:R-:W-:-:S06]  /*2130*/  @P2 DADD R46, R46, R50 ;  /* 0x000000002e2e2229 */ /* 0x001fcc0000000032 */
[----:B------:R-:W0:Y:S01]  /*2140*/  @P5 I2F.F64 R50, R79 ;  /* 0x0000004f00325312 */ /* 0x000e220000201c00 */
[----:B--2---:R-:W-:Y:S01]  /*2150*/  @P5 IMAD R82, R82, R53, RZ ;  /* 0x0000003552525224 */ /* 0x004fe200078e02ff */
[----:B------:R0:W-:Y:S02]  /*2160*/  @P2 STL.64 [R75+0x10], R42 ;  /* 0x0000102a4b002387 */ /* 0x0001e40000100a00 */
[----:B0-----:R-:W-:-:S04]  /*2170*/  @P5 DADD R42, R42, R50 ;  /* 0x000000002a2a5229 */ /* 0x001fc80000000032 */
[----:B------:R-:W0:Y:S01]  /*2180*/  @P5 I2F.F64 R50, R82 ;  /* 0x0000005200325312 */ /* 0x000e220000201c00 */
[----:B------:R0:W-:Y:S02]  /*2190*/  @P2 STL.64 [R75+0x8], R44 ;  /* 0x0000082c4b002387 */ /* 0x0001e40000100a00 */
[----:B0-----:R-:W-:Y:S02]  /*21a0*/  @P5 DADD R44, R44, R50 ;  /* 0x000000002c2c5229 */ /* 0x001fe40000000032 */
[----:B------:R0:W-:Y:S04]  /*21b0*/  @P2 STL.64 [R75], R46 ;  /* 0x0000002e4b002387 */ /* 0x0001e80000100a00 */
[----:B------:R1:W-:Y:S01]  /*21c0*/  @P5 STL.64 [R75+0x10], R42 ;  /* 0x0000102a4b005387 */ /* 0x0003e20000100a00 */
[----:B------:R-:W-:Y:S01]  /*21d0*/  ISETP.NE.AND P4, PT, R62, RZ, PT ;  /* 0x000000ff3e00720c */ /* 0x000fe20003f85270 */
[----:B----4-:R-:W-:-:S02]  /*21e0*/  @P6 IMAD R80, R80, R84, RZ ;  /* 0x0000005450506224 */ /* 0x010fc400078e02ff */
[----:B------:R2:W-:Y:S10]  /*21f0*/  @P5 STL.64 [R75+0x8], R44 ;  /* 0x0000082c4b005387 */ /* 0x0005f40000100a00 */
[----:B------:R-:W4:Y:S01]  /*2200*/  @P4 LDS R79, [R73+0x34] ;  /* 0x00003400494f4984 */ /* 0x000f220000000800 */
[----:B-----5:R-:W-:-:S04]  /*2210*/  @P5 IMAD R52, R52, R53, RZ ;  /* 0x0000003534345224 */ /* 0x020fc800078e02ff */
[----:B------:R-:W0:Y:S02]  /*2220*/  @P5 I2F.F64 R50, R52 ;  /* 0x0000003400325312 */ /* 0x000e240000201c00 */
[----:B0-----:R-:W-:-:S06]  /*2230*/  @P5 DADD R46, R46, R50 ;  /* 0x000000002e2e5229 */ /* 0x001fcc0000000032 */
[----:B------:R-:W1:Y:S02]  /*2240*/  @P6 I2F.F64 R50, R80 ;  /* 0x0000005000326312 */ /* 0x000e640000201c00 */
[----:B-1----:R-:W-:Y:S01]  /*2250*/  @P6 DADD R42, R42, R50 ;  /* 0x000000002a2a6229 */ /* 0x002fe20000000032 */
[----:B---3--:R-:W-:-:S06]  /*2260*/  @P6 IMAD R50, R81, R84, RZ ;  /* 0x0000005451326224 */ /* 0x008fcc00078e02ff */
[----:B------:R-:W2:Y:S02]  /*2270*/  @P6 I2F.F64 R50, R50 ;  /* 0x0000003200326312 */ /* 0x000ea40000201c00 */
[----:B--2---:R-:W-:Y:S01]  /*2280*/  @P6 DADD R44, R44, R50 ;  /* 0x000000002c2c6229 */ /* 0x004fe20000000032 */
[----:B------:R-:W4:Y:S04]  /*2290*/  @P4 LDG.E.U8 R51, desc[UR6][R10.64+0x2] ;  /* 0x000002060a334981 */ /* 0x000f28000c1e1100 */
[----:B------:R-:W-:Y:S01]  /*22a0*/  @P5 STL.64 [R75], R46 ;  /* 0x0000002e4b005387 */ /* 0x000fe20000100a00 */
[----:B------:R-:W-:-:S03]  /*22b0*/  ISETP.NE.AND P5, PT, R72, RZ, PT ;  /* 0x000000ff4800720c */ /* 0x000fc60003fa5270 */
[----:B------:R0:W-:Y:S01]  /*22c0*/  @P6 STL.64 [R75+0x10], R42 ;  /* 0x0000102a4b006387 */ /* 0x0001e20000100a00 */
[----:B----4-:R-:W-:-:S04]  /*22d0*/  @P4 IMAD R72, R51, R79, RZ ;  /* 0x0000004f33484224 */ /* 0x010fc800078e02ff */
[----:B------:R-:W0:Y:S02]  /*22e0*/  @P4 I2F.F64 R50, R72 ;  /* 0x0000004800324312 */ /* 0x000e240000201c00 */
[----:B0-----:R-:W-:Y:S01]  /*22f0*/  @P4 DADD R42, R42, R50 ;  /* 0x000000002a2a4229 */ /* 0x001fe20000000032 */
[----:B------:R-:W2:Y:S01]  /*2300*/  @P4 LDG.E.U8 R50, desc[UR6][R10.64+0x1] ;  /* 0x000001060a324981 */ /* 0x000ea2000c1e1100 */
[----:B------:R-:W-:Y:S01]  /*2310*/  @P6 IMAD R83, R83, R84, RZ ;  /* 0x0000005453536224 */ /* 0x000fe200078e02ff */
[----:B------:R-:W-:-:S03]  /*2320*/  @P0 IADD3 R48, P1, PT, R59, R6, RZ ;  /* 0x000000063b300210 */ /* 0x000fc60007f3e0ff */
[----:B------:R-:W0:Y:S02]  /*2330*/  @P6 I2F.F64 R52, R83 ;  /* 0x0000005300346312 */ /* 0x000e240000201c00 */
[----:B------:R-:W-:Y:S01]  /*2340*/  @P0 IMAD.X R49, RZ, RZ, R7, P1 ;  /* 0x000000ffff310224 */ /* 0x000fe200008e0607 */
[----:B------:R-:W-:Y:S01]  /*2350*/  ISETP.NE.AND P1, PT, R67, RZ, PT ;  /* 0x000000ff4300720c */ /* 0x000fe20003f25270 */
[----:B------:R1:W-:Y:S04]  /*2360*/  @P6 STL.64 [R75+0x8], R44 ;  /* 0x0000082c4b006387 */ /* 0x0003e80000100a00 */
[----:B------:R-:W3:Y:S04]  /*2370*/  @P0 LDG.E.U8 R84, desc[UR6][R48.64+0x2] ;  /* 0x0000020630540981 */ /* 0x000ee8000c1e1100 */
[----:B------:R-:W4:Y:S01]  /*2380*/  @P0 LDG.E.U8 R72, desc[UR6][R48.64+0x1] ;  /* 0x0000010630480981 */ /* 0x000f22000c1e1100 */
[----:B0-----:R-:W-:-:S03]  /*2390*/  @P6 DADD R46, R46, R52 ;  /* 0x000000002e2e6229 */ /* 0x001fc60000000034 */
[----:B------:R-:W5:Y:S04]  /*23a0*/  @P1 LDG.E.U8 R82, desc[UR6][R6.64+0x2] ;  /* 0x0000020606521981 */ /* 0x000f68000c1e1100 */
[----:B------:R-:W3:Y:S04]  /*23b0*/  @P1 LDG.E.U8 R52, desc[UR6][R6.64+0x1] ;  /* 0x0000010606341981 */ /* 0x000ee8000c1e1100 */
[----:B------:R-:W4:Y:S04]  /*23c0*/  @P1 LDG.E.U8 R53, desc[UR6][R6.64] ;  /* 0x0000000606351981 */ /* 0x000f28000c1e1100 */
[----:B------:R-:W5:Y:S01]  /*23d0*/  @P1 LDS R83, [R73+0x48] ;  /* 0x0000480049531984 */ /* 0x000f620000000800 */
[----:B--2---:R-:W-:-:S04]  /*23e0*/  @P4 IMAD R80, R50, R79, RZ ;  /* 0x0000004f32504224 */ /* 0x004fc800078e02ff */
[----:B------:R-:W1:Y:S02]  /*23f0*/  @P4 I2F.F64 R50, R80 ;  /* 0x0000005000324312 */ /* 0x000e640000201c00 */
[----:B-1----:R-:W-:Y:S01]  /*2400*/  @P4 DADD R44, R44, R50 ;  /* 0x000000002c2c4229 */ /* 0x002fe20000000032 */
[----:B------:R-:W2:Y:S01]  /*2410*/  @P4 LDG.E.U8 R50, desc[UR6][R10.64] ;  /* 0x000000060a324981 */ /* 0x000ea2000c1e1100 */
[-C--:B-----5:R-:W-:Y:S02]  /*2420*/  @P1 IMAD R82, R82, R83.reuse, RZ ;  /* 0x0000005352521224 */ /* 0x0a0fe400078e02ff */
[-C--:B---3--:R-:W-:Y:S02]  /*2430*/  @P1 IMAD R80, R52, R83.reuse, RZ ;  /* 0x0000005334501224 */ /* 0x088fe400078e02ff */
[----:B----4-:R-:W-:Y:S02]  /*2440*/  @P1 IMAD R83, R53, R83, RZ ;  /* 0x0000005335531224 */ /* 0x010fe400078e02ff */
[----:B------:R-:W0:Y:S01]  /*2450*/  @P1 I2F.F64 R52, R80 ;  /* 0x0000005000341312 */ /* 0x000e220000201c00 */
[----:B------:R0:W-:Y:S01]  /*2460*/  @P4 STL.64 [R75+0x8], R44 ;  /* 0x0000082c4b004387 */ /* 0x0001e20000100a00 */
[----:B------:R-:W-:-:S02]  /*2470*/  P2R R78, PR, RZ, 0x8 ;  /* 0x00000008ff4e7803 */ /* 0x000fc40000000000 */
[----:B------:R-:W-:Y:S01]  /*2480*/  ISETP.NE.AND P3, PT, R68, RZ, PT ;  /* 0x000000ff4400720c */ /* 0x000fe20003f65270 */
[----:B------:R1:W-:Y:S01]  /*2490*/  @P6 STL.64 [R75], R46 ;  /* 0x0000002e4b006387 */ /* 0x0003e20000100a00 */
[----:B0-----:R-:W-:Y:S02]  /*24a0*/  @P1 DADD R44, R44, R52 ;  /* 0x000000002c2c1229 */ /* 0x001fe40000000034 */
[----:B------:R-:W-:Y:S09]  /*24b0*/  @P1 I2F.F64 R52, R83 ;  /* 0x0000005300341312 */ /* 0x000ff20000201c00 */
[----:B------:R-:W3:Y:S01]  /*24c0*/  @P3 LDG.E.U8 R80, desc[UR6][R30.64+0x2] ;  /* 0x000002061e503981 */ /* 0x000ee2000c1e1100 */
[----:B--2---:R-:W-:-:S03]  /*24d0*/  @P4 IMAD R81, R50, R79, RZ ;  /* 0x0000004f32514224 */ /* 0x004fc600078e02ff */
[----:B------:R0:W2:Y:S01]  /*24e0*/  @P0 LDG.E.U8 R79, desc[UR6][R48.64] ;  /* 0x00000006304f0981 */ /* 0x0000a2000c1e1100 */
[----:B------:R4:W1:Y:S03]  /*24f0*/  @P4 I2F.F64 R50, R81 ;  /* 0x0000005100324312 */ /* 0x0008660000201c00 */
[----:B----4-:R-:W4:Y:S01]  /*2500*/  @P3 LDG.E.U8 R81, desc[UR6][R30.64+0x1] ;  /* 0x000001061e513981 */ /* 0x010f22000c1e1100 */
[----:B-1----:R-:W-:-:S07]  /*2510*/  @P4 DADD R46, R46, R50 ;  /* 0x000000002e2e4229 */ /* 0x002fce0000000032 */
[----:B------:R1:W-:Y:S02]  /*2520*/  @P4 STL.64 [R75], R46 ;  /* 0x0000002e4b004387 */ /* 0x0003e40000100a00 */
[----:B-1----:R-:W-:Y:S02]  /*2530*/  @P1 DADD R46, R46, R52 ;  /* 0x000000002e2e1229 */ /* 0x002fe40000000034 */
[----:B------:R-:W5:Y:S04]  /*2540*/  @P3 LDG.E.U8 R52, desc[UR6][R30.64] ;  /* 0x000000061e343981 */ /* 0x000f68000c1e1100 */
[----:B------:R-:W1:Y:S04]  /*2550*/  @P0 LDS R53, [R73+0x5c] ;  /* 0x00005c0049350984 */ /* 0x000e680000000800 */
[----:B------:R0:W-:Y:S01]  /*2560*/  @P4 STL.64 [R75+0x10], R42 ;  /* 0x0000102a4b004387 */ /* 0x0001e20000100a00 */
[----:B------:R-:W-:Y:S01]  /*2570*/  ISETP.NE.AND P4, PT, R64, RZ, PT ;  /* 0x000000ff4000720c */ /* 0x000fe20003f85270 */
[----:B------:R3:W0:-:S12]  /*2580*/  @P1 I2F.F64 R50, R82 ;  /* 0x0000005200321312 */ /* 0x0006180000201c00 */
[----:B---3--:R-:W3:Y:S01]  /*2590*/  @P4 LDG.E.U8 R82, desc[UR6][R8.64+0x2] ;  /* 0x0000020608524981 */ /* 0x008ee2000c1e1100 */
[----:B0-----:R-:W-:Y:S01]  /*25a0*/  @P1 DADD R42, R42, R50 ;  /* 0x000000002a2a1229 */ /* 0x001fe20000000032 */
[-C--:B-1----:R-:W-:Y:S02]  /*25b0*/  @P0 IMAD R84, R84, R53.reuse, RZ ;  /* 0x0000003554540224 */ /* 0x082fe400078e02ff */
[----:B------:R-:W-:Y:S02]  /*25c0*/  @P0 IMAD R72, R72, R53, RZ ;  /* 0x0000003548480224 */ /* 0x000fe400078e02ff */
[----:B------:R-:W0:Y:S02]  /*25d0*/  @P0 I2F.F64 R48, R84 ;  /* 0x0000005400300312 */ /* 0x000e240000201c00 */
[----:B------:R0:W-:Y:S02]  /*25e0*/  @P1 STL.64 [R75+0x10], R42 ;  /* 0x0000102a4b001387 */ /* 0x0001e40000100a00 */
[----:B0-----:R-:W-:-:S04]  /*25f0*/  @P0 DADD R42, R42, R48 ;  /* 0x000000002a2a0229 */ /* 0x001fc80000000030 */
[----:B------:R0:W1:Y:S02]  /*2600*/  @P0 I2F.F64 R48, R72 ;  /* 0x0000004800300312 */ /* 0x0000640000201c00 */
[----:B0-----:R-:W3:Y:S01]  /*2610*/  @P4 LDG.E.U8 R72, desc[UR6][R8.64+0x1] ;  /* 0x0000010608484981 */ /* 0x001ee2000c1e1100 */
[----:B--2---:R-:W-:-:S03]  /*2620*/  @P0 IMAD R79, R79, R53, RZ ;  /* 0x000000354f4f0224 */ /* 0x004fc600078e02ff */
[----:B------:R-:W0:Y:S02]  /*2630*/  @P3 LDS R53, [R73+0x10] ;  /* 0x0000100049353984 */ /* 0x000e240000000800 */
[-C--:B0-----:R-:W-:Y:S02]  /*2640*/  @P3 IMAD R80, R80, R53.reuse, RZ ;  /* 0x0000003550503224 */ /* 0x081fe400078e02ff */
[-C--:B----4-:R-:W-:Y:S02]  /*2650*/  @P3 IMAD R81, R81, R53.reuse, RZ ;  /* 0x0000003551513224 */ /* 0x090fe400078e02ff */
[----:B-----5:R-:W-:Y:S02]  /*2660*/  @P3 IMAD R52, R52, R53, RZ ;  /* 0x0000003534343224 */ /* 0x020fe400078e02ff */
[----:B------:R-:W2:Y:S04]  /*2670*/  @P4 LDG.E.U8 R53, desc[UR6][R8.64] ;  /* 0x0000000608354981 */ /* 0x000ea8000c1e1100 */
[----:B------:R1:W-:Y:S02]  /*2680*/  @P1 STL.64 [R75+0x8], R44 ;  /* 0x0000082c4b001387 */ /* 0x0003e40000100a00 */
[----:B-1----:R-:W-:Y:S01]  /*2690*/  @P0 DADD R44, R44, R48 ;  /* 0x000000002c2c0229 */ /* 0x002fe20000000030 */
[----:B------:R0:W1:Y:S01]  /*26a0*/  @P0 I2F.F64 R48, R79 ;  /* 0x0000004f00300312 */ /* 0x0000620000201c00 */
[----:B------:R1:W-:Y:S04]  /*26b0*/  @P1 STL.64 [R75], R46 ;  /* 0x0000002e4b001387 */ /* 0x0003e80000100a00 */
[----:B0-----:R-:W3:Y:S01]  /*26c0*/  @P4 LDS R79, [R73+0x24] ;  /* 0x00002400494f4984 */ /* 0x001ee20000000800 */
[----:B-1----:R-:W-:-:S02]  /*26d0*/  @P0 DADD R46, R46, R48 ;  /* 0x000000002e2e0229 */ /* 0x002fc40000000030 */
[----:B------:R-:W0:Y:S01]  /*26e0*/  @P3 I2F.F64 R48, R80 ;  /* 0x0000005000303312 */ /* 0x000e220000201c00 */
[----:B------:R-:W-:Y:S01]  /*26f0*/  @P5 IADD3 R50, P6, PT, R59, R2, RZ ;  /* 0x000000023b325210 */ /* 0x000fe20007fde0ff */
[----:B------:R0:W-:Y:S04]  /*2700*/  @P0 STL.64 [R75+0x10], R42 ;  /* 0x0000102a4b000387 */ /* 0x0001e80000100a00 */
[----:B------:R-:W-:Y:S01]  /*2710*/  @P5 IMAD.X R51, RZ, RZ, R3, P6 ;  /* 0x000000ffff335224 */ /* 0x000fe200030e0603 */
[----:B------:R-:W-:Y:S01]  /*2720*/  ISETP.NE.AND P6, PT, R65, RZ, PT ;  /* 0x000000ff4100720c */ /* 0x000fe20003fc5270 */
[----:B0-----:R-:W-:Y:S01]  /*2730*/  @P3 DADD R42, R42, R48 ;  /* 0x000000002a2a3229 */ /* 0x001fe20000000030 */
[----:B------:R0:W1:Y:S01]  /*2740*/  @P3 I2F.F64 R48, R81 ;  /* 0x0000005100303312 */ /* 0x0000620000201c00 */
[----:B------:R1:W-:Y:S10]  /*2750*/  @P0 STL.64 [R75+0x8], R44 ;  /* 0x0000082c4b000387 */ /* 0x0003f40000100a00 */
[----:B------:R-:W4:Y:S04]  /*2760*/  @P6 LDG.E.U8 R80, desc[UR6][R4.64+0x2] ;  /* 0x0000020604506981 */ /* 0x000f28000c1e1100 */
[----:B------:R5:W-:Y:S04]  /*2770*/  @P0 STL.64 [R75], R46 ;  /* 0x0000002e4b000387 */ /* 0x000be80000100a00 */
[----:B0-----:R-:W4:Y:S01]  /*2780*/  @P6 LDG.E.U8 R81, desc[UR6][R4.64+0x1] ;  /* 0x0000010604516981 */ /* 0x001f22000c1e1100 */
[----:B-1----:R-:W-:Y:S01]  /*2790*/  @P3 DADD R44, R44, R48 ;  /* 0x000000002c2c3229 */ /* 0x002fe20000000030 */
[----:B------:R0:W5:Y:S01]  /*27a0*/  @P3 I2F.F64 R48, R52 ;  /* 0x0000003400303312 */ /* 0x0001620000201c00 */
[----:B---3--:R-:W-:-:S02]  /*27b0*/  @P4 IMAD R82, R82, R79, RZ ;  /* 0x0000004f52524224 */ /* 0x008fc400078e02ff */
[----:B------:R-:W-:Y:S01]  /*27c0*/  @P4 IMAD R72, R72, R79, RZ ;  /* 0x0000004f48484224 */ /* 0x000fe200078e02ff */
[----:B------:R1:W-:Y:S01]  /*27d0*/  @P3 STL.64 [R75+0x10], R42 ;  /* 0x0000102a4b003387 */ /* 0x0003e20000100a00 */
[----:B------:R-:W-:-:S03]  /*27e0*/  ISETP.NE.AND P1, PT, R69, RZ, PT ;  /* 0x000000ff4500720c */ /* 0x000fc60003f25270 */
[----:B0-----:R-:W3:Y:S01]  /*27f0*/  @P6 LDG.E.U8 R52, desc[UR6][R4.64] ;  /* 0x0000000604346981 */ /* 0x001ee2000c1e1100 */
[----:B-----5:R-:W-:Y:S01]  /*2800*/  @P3 DADD R46, R46, R48 ;  /* 0x000000002e2e3229 */ /* 0x020fe20000000030 */
[----:B------:R-:W1:Y:S02]  /*2810*/  @P4 I2F.F64 R48, R82 ;  /* 0x0000005200304312 */ /* 0x000e640000201c00 */
[----:B-1----:R-:W-:-:S06]  /*2820*/  @P4 DADD R42, R42, R48 ;  /* 0x000000002a2a4229 */ /* 0x002fcc0000000030 */
[----:B------:R0:W1:Y:S01]  /*2830*/  @P4 I2F.F64 R48, R72 ;  /* 0x0000004800304312 */ /* 0x0000620000201c00 */
[----:B------:R1:W-:Y:S04]  /*2840*/  @P3 STL.64 [R75+0x8], R44 ;  /* 0x0000082c4b003387 */ /* 0x0003e80000100a00 */
[----:B0-----:R-:W5:Y:S01]  /*2850*/  @P1 LDG.E.U8 R72, desc[UR6][R2.64+0x1] ;  /* 0x0000010602481981 */ /* 0x001f62000c1e1100 */
[----:B-1----:R-:W-:Y:S01]  /*2860*/  @P4 DADD R44, R44, R48 ;  /* 0x000000002c2c4229 */ /* 0x002fe20000000030 */
[----:B--2---:R-:W-:Y:S02]  /*2870*/  @P4 IMAD R53, R53, R79, RZ ;  /* 0x0000004f35354224 */ /* 0x004fe400078e02ff */
[----:B------:R-:W4:Y:S02]  /*2880*/  @P6 LDS R79, [R73+0x38] ;  /* 0x00003800494f6984 */ /* 0x000f240000000800 */
[----:B------:R0:W1:Y:S02]  /*2890*/  @P4 I2F.F64 R48, R53 ;  /* 0x0000003500304312 */ /* 0x0000640000201c00 */
[----:B0-----:R-:W2:Y:S04]  /*28a0*/  @P1 LDG.E.U8 R53, desc[UR6][R2.64+0x2] ;  /* 0x0000020602351981 */ /* 0x001ea8000c1e1100 */
[----:B------:R1:W-:Y:S01]  /*28b0*/  @P3 STL.64 [R75], R46 ;  /* 0x0000002e4b003387 */ /* 0x0003e20000100a00 */
[----:B------:R-:W-:-:S03]  /*28c0*/  ISETP.NE.AND P3, PT, R78, RZ, PT ;  /* 0x000000ff4e00720c */ /* 0x000fc60003f65270 */
[----:B------:R-:W2:Y:S04]  /*28d0*/  @P1 LDS R78, [R73+0x4c] ;  /* 0x00004c00494e1984 */ /* 0x000ea80000000800 */
[----:B------:R0:W-:Y:S01]  /*28e0*/  @P4 STL.64 [R75+0x10], R42 ;  /* 0x0000102a4b004387 */ /* 0x0001e20000100a00 */
[----:B-1----:R-:W-:-:S03]  /*28f0*/  @P4 DADD R46, R46, R48 ;  /* 0x000000002e2e4229 */ /* 0x002fc60000000030 */
[----:B------:R1:W-:Y:S04]  /*2900*/  @P4 STL.64 [R75+0x8], R44 ;  /* 0x0000082c4b004387 */ /* 0x0003e80000100a00 */
[----:B------:R-:W5:Y:S01]  /*2910*/  @P5 LDS R73, [R73+0x60] ;  /* 0x0000600049495984 */ /* 0x000f620000000800 */
[----:B----4-:R-:W-:-:S04]  /*2920*/  @P6 IMAD R80, R80, R79, RZ ;  /* 0x0000004f50506224 */ /* 0x010fc800078e02ff */
[----:B------:R-:W0:Y:S01]  /*2930*/  @P6 I2F.F64 R48, R80 ;  /* 0x0000005000306312 */ /* 0x000e220000201c00 */
[-C--:B------:R-:W-:Y:S02]  /*2940*/  @P6 IMAD R81, R81, R79.reuse, RZ ;  /* 0x0000004f51516224 */ /* 0x080fe400078e02ff */
[----:B---3--:R-:W-:Y:S01]  /*2950*/  @P6 IMAD R52, R52, R79, RZ ;  /* 0x0000004f34346224 */ /* 0x008fe200078e02ff */
[----:B0-----:R-:W-:Y:S01]  /*2960*/  @P6 DADD R42, R42, R48 ;  /* 0x000000002a2a6229 */ /* 0x001fe20000000030 */
[----:B------:R0:W-:Y:S03]  /*2970*/  @P4 STL.64 [R75], R46 ;  /* 0x0000002e4b004387 */ /* 0x0001e60000100a00 */
[----:B------:R-:W1:Y:S01]  /*2980*/  @P6 I2F.F64 R48, R81 ;  /* 0x0000005100306312 */ /* 0x000e620000201c00 */
[----:B------:R-:W-:Y:S01]  /*2990*/  ISETP.NE.AND P4, PT, R77, RZ, PT ;  /* 0x000000ff4d00720c */ /* 0x000fe20003f85270 */
[----:B------:R-:W3:Y:S01]  /*29a0*/  @P5 LDG.E.U8 R80, desc[UR6][R50.64] ;  /* 0x0000000632505981 */ /* 0x000ee2000c1e1100 */
[----:B-1----:R-:W-:-:S05]  /*29b0*/  @P6 DADD R44, R44, R48 ;  /* 0x000000002c2c6229 */ /* 0x002fca0000000030 */
[----:B------:R-:W0:Y:S02]  /*29c0*/  @P6 I2F.F64 R48, R52 ;  /* 0x0000003400306312 */ /* 0x000e240000201c00 */
[----:B0-----:R-:W-:Y:S01]  /*29d0*/  @P6 DADD R46, R46, R48 ;  /* 0x000000002e2e6229 */ /* 0x001fe20000000030 */
[----:B------:R0:W-:Y:S04]  /*29e0*/  @P6 STL.64 [R75+0x10], R42 ;  /* 0x0000102a4b006387 */ /* 0x0001e80000100a00 */
[----:B------:R1:W-:Y:S01]  /*29f0*/  @P6 STL.64 [R75+0x8], R44 ;  /* 0x0000082c4b006387 */ /* 0x0003e20000100a00 */
[----:B--2---:R-:W-:-:S03]  /*2a00*/  @P1 IMAD R77, R53, R78, RZ ;  /* 0x0000004e354d1224 */ /* 0x004fc600078e02ff */
[----:B------:R-:W2:Y:S01]  /*2a10*/  @P1 LDG.E.U8 R53, desc[UR6][R2.64] ;  /* 0x0000000602351981 */ /* 0x000ea2000c1e1100 */
[----:B------:R-:W0:Y:S02]  /*2a20*/  @P1 I2F.F64 R48, R77 ;  /* 0x0000004d00301312 */ /* 0x000e240000201c00 */
[----:B0-----:R-:W-:Y:S01]  /*2a30*/  @P1 DADD R42, R42, R48 ;  /* 0x000000002a2a1229 */ /* 0x001fe20000000030 */
[----:B-----5:R-:W-:Y:S02]  /*2a40*/  @P1 IMAD R48, R72, R78, RZ ;  /* 0x0000004e48301224 */ /* 0x020fe400078e02ff */
[----:B------:R-:W4:Y:S04]  /*2a50*/  @P5 LDG.E.U8 R72, desc[UR6][R50.64+0x1] ;  /* 0x0000010632485981 */ /* 0x000f28000c1e1100 */
[----:B------:R-:W1:Y:S02]  /*2a60*/  @P1 I2F.F64 R48, R48 ;  /* 0x0000003000301312 */ /* 0x000e640000201c00 */
[----:B-1----:R-:W-:Y:S01]  /*2a70*/  @P1 DADD R44, R44, R48 ;  /* 0x000000002c2c1229 */ /* 0x002fe20000000030 */
[----:B------:R0:W5:Y:S04]  /*2a80*/  @P5 LDG.E.U8 R49, desc[UR6][R50.64+0x2] ;  /* 0x0000020632315981 */ /* 0x000168000c1e1100 */
[----:B------:R1:W-:Y:S01]  /*2a90*/  @P6 STL.64 [R75], R46 ;  /* 0x0000002e4b006387 */ /* 0x0003e20000100a00 */
[----:B---3--:R-:W-:-:S04]  /*2aa0*/  @P5 IMAD R80, R80, R73, RZ ;  /* 0x0000004950505224 */ /* 0x008fc800078e02ff */
[----:B0-----:R-:W-:Y:S01]  /*2ab0*/  @P5 I2F.F64 R50, R80 ;  /* 0x0000005000325312 */ /* 0x001fe20000201c00 */
[----:B------:R0:W-:Y:S04]  /*2ac0*/  @P1 STL.64 [R75+0x10], R42 ;  /* 0x0000102a4b001387 */ /* 0x0001e80000100a00 */
[----:B------:R0:W-:Y:S01]  /*2ad0*/  @P1 STL.64 [R75+0x8], R44 ;  /* 0x0000082c4b001387 */ /* 0x0001e20000100a00 */
[----:B------:R-:W-:Y:S01]  /*2ae0*/  UPLOP3.LUT UP1, UPT, UPT, UPT, UP0, 0x80, 0x8 ;  /* 0x000000000008789c */ /* 0x000fe20003f2f000 */
[----:B------:R-:W-:Y:S01]  /*2af0*/  ISETP.NE.AND P6, PT, R76, RZ, PT ;  /* 0x000000ff4c00720c */ /* 0x000fe20003fc5270 */
[----:B------:R-:W-:Y:S01]  /*2b00*/  UPLOP3.LUT UP0, UPT, UPT, UPT, UPT, 0x40, 0x4 ;  /* 0x000000000004789c */ /* 0x000fe20003f0e870 */
[----:B--2---:R-:W-:-:S06]  /*2b10*/  @P1 IMAD R78, R53, R78, RZ ;  /* 0x0000004e354e1224 */ /* 0x004fcc00078e02ff */
[----:B------:R-:W1:Y:S01]  /*2b20*/  @P1 I2F.F64 R78, R78 ;  /* 0x0000004e004e1312 */ /* 0x000e620000201c00 */
[-C--:B----4-:R-:W-:Y:S01]  /*2b30*/  @P5 IMAD R72, R72, R73.reuse, RZ ;  /* 0x0000004948485224 */ /* 0x090fe200078e02ff */
[----:B-1----:R-:W-:Y:S01]  /*2b40*/  @P1 DADD R46, R46, R78 ;  /* 0x000000002e2e1229 */ /* 0x002fe2000000004e */
[----:B-----5:R-:W-:-:S05]  /*2b50*/  @P5 IMAD R77, R49, R73, RZ ;  /* 0x00000049314d5224 */ /* 0x020fca00078e02ff */
[----:B------:R-:W1:Y:S08]  /*2b60*/  @P5 I2F.F64 R48, R72 ;  /* 0x0000004800305312 */ /* 0x000e700000201c00 */
[----:B------:R-:W2:Y:S01]  /*2b70*/  @P5 I2F.F64 R52, R77 ;  /* 0x0000004d00345312 */ /* 0x000ea20000201c00 */
[----:B------:R-:W-:Y:S02]  /*2b80*/  @P5 DADD R50, R50, R46 ;  /* 0x0000000032325229 */ /* 0x000fe4000000002e */
[----:B-1----:R-:W-:Y:S01]  /*2b90*/  @P5 DADD R48, R48, R44 ;  /* 0x0000000030305229 */ /* 0x002fe2000000002c */
[----:B------:R0:W-:Y:S01]  /*2ba0*/  @P1 STL.64 [R75], R46 ;  /* 0x0000002e4b001387 */ /* 0x0001e20000100a00 */
[----:B--2---:R-:W-:-:S05]  /*2bb0*/  @P5 DADD R52, R52, R42 ;  /* 0x0000000034345229 */ /* 0x004fca000000002a */
[----:B------:R0:W-:Y:S04]  /*2bc0*/  @P5 STL.64 [R75+0x8], R48 ;  /* 0x000008304b005387 */ /* 0x0001e80000100a00 */
[----:B------:R0:W-:Y:S04]  /*2bd0*/  @P5 STL.64 [R75], R50 ;  /* 0x000000324b005387 */ /* 0x0001e80000100a00 */
[----:B------:R0:W-:Y:S01]  /*2be0*/  @P5 STL.64 [R75+0x10], R52 ;  /* 0x000010344b005387 */ /* 0x0001e20000100a00 */
[----:B------:R-:W-:Y:S01]  /*2bf0*/  ISETP.NE.AND P1, PT, R74, RZ, PT ;  /* 0x000000ff4a00720c */ /* 0x000fe20003f25270 */
[----:B------:R-:W-:Y:S01]  /*2c00*/  HFMA2 R74, -RZ, RZ, 0, 5.9604644775390625e-08 ;  /* 0x00000001ff4a7431 */ /* 0x000fe200000001ff */
[----:B------:R-:W-:Y:S11]  /*2c10*/  BRA.U UP1, `(.L_x_0) ;  /* 0xffffffe101dc7547 */ /* 0x000ff6000b83ffff */
[----:B------:R-:W2:Y:S04]  /*2c20*/  LDL.128 R16, [R1+0x20] ;  /* 0x0000200001107983 */ /* 0x000ea80000100c00 */
[----:B------:R-:W3:Y:S04]  /*2c30*/  LDL.128 R4, [R1+0x10] ;  /* 0x0000100001047983 */ /* 0x000ee80000100c00 */
[----:B------:R-:W4:Y:S01]  /*2c40*/  LDL.128 R8, [R1] ;  /* 0x0000000001087983 */ /* 0x000f220000100c00 */
[----:B------:R-:W-:Y:S01]  /*2c50*/  IMAD.MOV.U32 R14, RZ, RZ, 0x0 ;  /* 0x00000000ff0e7424 */ /* 0x000fe200078e00ff */
[----:B------:R-:W-:Y:S01]  /*2c60*/  BSSY.RECONVERGENT B0, `(.L_x_1) ;  /* 0x000001e000007945 */ /* 0x000fe20003800200 */
[----:B------:R-:W-:Y:S01]  /*2c70*/  IMAD.MOV.U32 R15, RZ, RZ, 0x3fd80000 ;  /* 0x3fd80000ff0f7424 */ /* 0x000fe200078e00ff */
[----:B--2---:R-:W-:-:S02]  /*2c80*/  DMUL R2, R18, R18 ;  /* 0x0000001212027228 */ /* 0x004fc40000000000 */
[----:B------:R-:W-:Y:S02]  /*2c90*/  DMUL R16, R16, R16 ;  /* 0x0000001010107228 */ /* 0x000fe40000000000 */
[----:B---3--:R-:W-:-:S04]  /*2ca0*/  DMUL R6, R6, R6 ;  /* 0x0000000606067228 */ /* 0x008fc80000000000 */
[----:B------:R-:W-:Y:S02]  /*2cb0*/  DFMA R2, R4, R4, R2 ;  /* 0x000000040402722b */ /* 0x000fe40000000002 */
[----:B----4-:R-:W-:Y:S02]  /*2cc0*/  DFMA R10, R10, R10, R16 ;  /* 0x0000000a0a0a722b */ /* 0x010fe40000000010 */
[----:B------:R-:W-:Y:S02]  /*2cd0*/  DFMA R8, R8, R8, R6 ;  /* 0x000000080808722b */ /* 0x000fe40000000006 */
[----:B------:R-:W1:Y:S04]  /*2ce0*/  MUFU.RSQ64H R5, R3 ;  /* 0x0000000300057308 */ /* 0x000e680000001c00 */
[----:B------:R-:W-:-:S05]  /*2cf0*/  VIADD R4, R3, 0xfcb00000 ;  /* 0xfcb0000003047836 */ /* 0x000fca0000000000 */
[----:B------:R-:W-:Y:S01]  /*2d00*/  ISETP.GE.U32.AND P0, PT, R4, 0x7ca00000, PT ;  /* 0x7ca000000400780c */ /* 0x000fe20003f06070 */
[----:B-1----:R-:W-:-:S08]  /*2d10*/  DMUL R12, R4, R4 ;  /* 0x00000004040c7228 */ /* 0x002fd00000000000 */
[----:B------:R-:W-:-:S08]  /*2d20*/  DFMA R12, R2, -R12, 1 ;  /* 0x3ff00000020c742b */ /* 0x000fd0000000080c */
[----:B------:R-:W-:Y:S02]  /*2d30*/  DFMA R14, R12, R14, 0.5 ;  /* 0x3fe000000c0e742b */ /* 0x000fe4000000000e */
[----:B------:R-:W-:-:S08]  /*2d40*/  DMUL R12, R4, R12 ;  /* 0x0000000c040c7228 */ /* 0x000fd00000000000 */
[----:B------:R-:W-:-:S08]  /*2d50*/  DFMA R12, R14, R12, R4 ;  /* 0x0000000c0e0c722b */ /* 0x000fd00000000004 */
[----:B------:R-:W-:Y:S02]  /*2d60*/  DMUL R14, R2, R12 ;  /* 0x0000000c020e7228 */ /* 0x000fe40000000000 */
[----:B------:R-:W-:Y:S01]  /*2d70*/  VIADD R21, R13, 0xfff00000 ;  /* 0xfff000000d157836 */ /* 0x000fe20000000000 */
[----:B------:R-:W-:-:S05]  /*2d80*/  MOV R20, R12 ;  /* 0x0000000c00147202 */ /* 0x000fca0000000f00 */
[----:B------:R-:W-:-:S08]  /*2d90*/  DFMA R18, R14, -R14, R2 ;  /* 0x8000000e0e12722b */ /* 0x000fd00000000002 */
[----:B------:R-:W-:Y:S01]  /*2da0*/  DFMA R6, R18, R20, R14 ;  /* 0x000000141206722b */ /* 0x000fe2000000000e */
[----:B------:R-:W-:Y:S10]  /*2db0*/  @!P0 BRA `(.L_x_2) ;  /* 0x0000000000208947 */ /* 0x000ff40003800000 */
[----:B------:R-:W-:Y:S01]  /*2dc0*/  IMAD.MOV.U32 R0, RZ, RZ, R12 ;  /* 0x000000ffff007224 */ /* 0x000fe200078e000c */
[----:B------:R-:W-:Y:S01]  /*2dd0*/  MOV R5, R19 ;  /* 0x0000001300057202 */ /* 0x000fe20000000f00 */
[----:B------:R-:W-:Y:S01]  /*2de0*/  IMAD.MOV.U32 R6, RZ, RZ, R2 ;  /* 0x000000ffff067224 */ /* 0x000fe200078e0002 */
[----:B------:R-:W-:Y:S01]  /*2df0*/  MOV R17, 0x2e40 ;  /* 0x00002e4000117802 */ /* 0x000fe20000000f00 */
[----:B------:R-:W-:Y:S02]  /*2e00*/  IMAD.MOV.U32 R7, RZ, RZ, R3 ;  /* 0x000000ffff077224 */ /* 0x000fe400078e0003 */
[----:B------:R-:W-:Y:S02]  /*2e10*/  IMAD.MOV.U32 R16, RZ, RZ, R18 ;  /* 0x000000ffff107224 */ /* 0x000fe400078e0012 */
[----:B------:R-:W-:-:S07]  /*2e20*/  IMAD.MOV.U32 R13, RZ, RZ, R21 ;  /* 0x000000ffff0d7224 */ /* 0x000fce00078e0015 */
[----:B0-----:R-:W-:Y:S05]  /*2e30*/  CALL.REL.NOINC `($__internal_0_$__cuda_sm20_dsqrt_rn_f64_mediumpath_v1) ;  /* 0x0000000400307944 */ /* 0x001fea0003c00000 */
.L_x_2:
[----:B------:R-:W-:Y:S05]  /*2e40*/  BSYNC.RECONVERGENT B0 ;  /* 0x0000000000007941 */ /* 0x000fea0003800200 */
.L_x_1:
[----:B------:R-:W1:Y:S01]  /*2e50*/  MUFU.RSQ64H R5, R11 ;  /* 0x0000000b00057308 */ /* 0x000e620000001c00 */
[----:B------:R-:W-:Y:S01]  /*2e60*/  VIADD R4, R11, 0xfcb00000 ;  /* 0xfcb000000b047836 */ /* 0x000fe20000000000 */
[----:B------:R-:W-:Y:S01]  /*2e70*/  MOV R13, 0x3fd80000 ;  /* 0x3fd80000000d7802 */ /* 0x000fe20000000f00 */
[----:B------:R-:W-:Y:S01]  /*2e80*/  IMAD.MOV.U32 R12, RZ, RZ, 0x0 ;  /* 0x00000000ff0c7424 */ /* 0x000fe200078e00ff */
[----:B------:R-:W-:Y:S02]  /*2e90*/  BSSY.RECONVERGENT B0, `(.L_x_3) ;  /* 0x0000015000007945 */ /* 0x000fe40003800200 */
[----:B------:R-:W-:Y:S01]  /*2ea0*/  ISETP.GE.U32.AND P0, PT, R4, 0x7ca00000, PT ;  /* 0x7ca000000400780c */ /* 0x000fe20003f06070 */
[----:B-1----:R-:W-:-:S08]  /*2eb0*/  DMUL R2, R4, R4 ;  /* 0x0000000404027228 */ /* 0x002fd00000000000 */
[----:B------:R-:W-:-:S08]  /*2ec0*/  DFMA R2, R10, -R2, 1 ;  /* 0x3ff000000a02742b */ /* 0x000fd00000000802 */
[----:B------:R-:W-:Y:S02]  /*2ed0*/  DFMA R12, R2, R12, 0.5 ;  /* 0x3fe00000020c742b */ /* 0x000fe4000000000c */
[----:B------:R-:W-:-:S08]  /*2ee0*/  DMUL R2, R4, R2 ;  /* 0x0000000204027228 */ /* 0x000fd00000000000 */
[----:B------:R-:W-:Y:S02]  /*2ef0*/  DFMA R12, R12, R2, R4 ;  /* 0x000000020c0c722b */ /* 0x000fe40000000004 */
[----:B------:R-:W-:-:S06]  /*2f00*/  DMUL R2, R6, 0.125 ;  /* 0x3fc0000006027828 */ /* 0x000fcc0000000000 */
[----:B------:R-:W-:Y:S02]  /*2f10*/  DMUL R14, R10, R12 ;  /* 0x0000000c0a0e7228 */ /* 0x000fe40000000000 */
[----:B------:R-:W-:Y:S02]  /*2f20*/  VIADD R19, R13, 0xfff00000 ;  /* 0xfff000000d137836 */ /* 0x000fe40000000000 */
[----:B------:R-:W-:-:S04]  /*2f30*/  IMAD.MOV.U32 R18, RZ, RZ, R12 ;  /* 0x000000ffff127224 */ /* 0x000fc800078e000c */
        /* <DEDUP_REMOVED lines=8> */
[----:B------:R-:W-:-:S07]  /*2fc0*/  IMAD.MOV.U32 R13, RZ, RZ, R19 ;  /* 0x000000ffff0d7224 */ /* 0x000fce00078e0013 */
[----:B0-----:R-:W-:Y:S05]  /*2fd0*/  CALL.REL.NOINC `($__internal_0_$__cuda_sm20_dsqrt_rn_f64_mediumpath_v1) ;  /* 0x0000000000c87944 */ /* 0x001fea0003c00000 */
.L_x_4:
[----:B------:R-:W-:Y:S05]  /*2fe0*/  BSYNC.RECONVERGENT B0 ;  /* 0x0000000000007941 */ /* 0x000fea0003800200 */
.L_x_3:
[----:B------:R-:W1:Y:S01]  /*2ff0*/  MUFU.RSQ64H R5, R9 ;  /* 0x0000000900057308 */ /* 0x000e620000001c00 */
[----:B------:R-:W-:Y:S01]  /*3000*/  IADD3 R4, PT, PT, R9, -0x3500000, RZ ;  /* 0xfcb0000009047810 */ /* 0x000fe20007ffe0ff */
[----:B------:R-:W-:Y:S01]  /*3010*/  IMAD.MOV.U32 R12, RZ, RZ, 0x0 ;  /* 0x00000000ff0c7424 */ /* 0x000fe200078e00ff */
[----:B------:R-:W-:Y:S01]  /*3020*/  DMUL R18, R6, 0.125 ;  /* 0x3fc0000006127828 */ /* 0x000fe20000000000 */
[----:B------:R-:W-:Y:S01]  /*3030*/  IMAD.MOV.U32 R13, RZ, RZ, 0x3fd80000 ;  /* 0x3fd80000ff0d7424 */ /* 0x000fe200078e00ff */
[----:B------:R-:W-:Y:S01]  /*3040*/  ISETP.GE.U32.AND P0, PT, R4, 0x7ca00000, PT ;  /* 0x7ca000000400780c */ /* 0x000fe20003f06070 */
[----:B------:R-:W-:Y:S01]  /*3050*/  BSSY.RECONVERGENT B0, `(.L_x_5) ;  /* 0x0000016000007945 */ /* 0x000fe20003800200 */
        /* <DEDUP_REMOVED lines=21> */
.L_x_6:
[----:B------:R-:W-:Y:S05]  /*31b0*/  BSYNC.RECONVERGENT B0 ;  /* 0x0000000000007941 */ /* 0x000fea0003800200 */
.L_x_5:
[----:B------:R-:W-:Y:S01]  /*31c0*/  DSETP.GT.AND P0, PT, R2, 255, PT ;  /* 0x406fe0000200742a */ /* 0x000fe20003f04000 */
[----:B------:R-:W1:Y:S01]  /*31d0*/  LDCU.64 UR4, c[0x0][0x388] ;  /* 0x00007100ff0477ac */ /* 0x000e620008000a00 */
[----:B------:R-:W-:-:S04]  /*31e0*/  DMUL R6, R6, 0.125 ;  /* 0x3fc0000006067828 */ /* 0x000fc80000000000 */
[----:B------:R-:W-:Y:S02]  /*31f0*/  FSEL R4, R2, RZ, !P0 ;  /* 0x000000ff02047208 */ /* 0x000fe40004000000 */
[----:B------:R-:W-:Y:S01]  /*3200*/  FSEL R5, R3, 3.748046875, !P0 ;  /* 0x406fe00003057808 */ /* 0x000fe20004000000 */
[----:B------:R-:W-:-:S05]  /*3210*/  DSETP.GT.AND P0, PT, R18, 255, PT ;  /* 0x406fe0001200742a */ /* 0x000fca0003f04000 */
[----:B------:R-:W2:Y:S01]  /*3220*/  F2I.U32.F64.TRUNC R5, R4 ;  /* 0x0000000400057311 */ /* 0x000ea2000030d000 */
[----:B------:R-:W-:Y:S02]  /*3230*/  FSEL R8, R18, RZ, !P0 ;  /* 0x000000ff12087208 */ /* 0x000fe40004000000 */
[----:B------:R-:W-:Y:S01]  /*3240*/  FSEL R9, R19, 3.748046875, !P0 ;  /* 0x406fe00013097808 */ /* 0x000fe20004000000 */
[----:B------:R-:W-:-:S05]  /*3250*/  DSETP.GT.AND P0, PT, R6, 255, PT ;  /* 0x406fe0000600742a */ /* 0x000fca0003f04000 */
[----:B------:R-:W3:Y:S01]  /*3260*/  F2I.U32.F64.TRUNC R9, R8 ;  /* 0x0000000800097311 */ /* 0x000ee2000030d000 */
[----:B------:R-:W-:Y:S02]  /*3270*/  FSEL R7, R7, 3.748046875, !P0 ;  /* 0x406fe00007077808 */ /* 0x000fe40004000000 */
[----:B------:R-:W-:Y:S02]  /*3280*/  FSEL R6, R6, RZ, !P0 ;  /* 0x000000ff06067208 */ /* 0x000fe40004000000 */
[----:B-1----:R-:W-:-:S03]  /*3290*/  IADD3 R2, P0, PT, R63, UR4, RZ ;  /* 0x000000043f027c10 */ /* 0x002fc6000ff1e0ff */
[----:B------:R-:W1:Y:S01]  /*32a0*/  F2I.U32.F64.TRUNC R7, R6 ;  /* 0x0000000600077311 */ /* 0x000e62000030d000 */
[----:B------:R-:W-:-:S05]  /*32b0*/  LEA.HI.X.SX32 R3, R63, UR5, 0x1, P0 ;  /* 0x000000053f037c11 */ /* 0x000fca00080f0eff */
[----:B--2---:R-:W-:Y:S04]  /*32c0*/  STG.E.U8 desc[UR6][R2.64+0x2], R5 ;  /* 0x0000020502007986 */ /* 0x004fe8000c101106 */
[----:B---3--:R-:W-:Y:S04]  /*32d0*/  STG.E.U8 desc[UR6][R2.64+0x1], R9 ;  /* 0x0000010902007986 */ /* 0x008fe8000c101106 */
[----:B-1----:R-:W-:Y:S01]  /*32e0*/  STG.E.U8 desc[UR6][R2.64], R7 ;  /* 0x0000000702007986 */ /* 0x002fe2000c101106 */
[----:B------:R-:W-:Y:S05]  /*32f0*/  EXIT ;  /* 0x000000000000794d */ /* 0x000fea0003800000 */
        .weak           $__internal_0_$__cuda_sm20_dsqrt_rn_f64_mediumpath_v1
        .type           $__internal_0_$__cuda_sm20_dsqrt_rn_f64_mediumpath_v1,@function
        .size           $__internal_0_$__cuda_sm20_dsqrt_rn_f64_mediumpath_v1,(.L_x_12 - $__internal_0_$__cuda_sm20_dsqrt_rn_f64_mediumpath_v1)
$__internal_0_$__cuda_sm20_dsqrt_rn_f64_mediumpath_v1:
[----:B------:R-:W-:Y:S01]  /*3300*/  ISETP.GE.U32.AND P0, PT, R4, -0x3400000, PT ;  /* 0xfcc000000400780c */ /* 0x000fe20003f06070 */
[----:B------:R-:W-:Y:S01]  /*3310*/  BSSY.RECONVERGENT B1, `(.L_x_7) ;  /* 0x0000025000017945 */ /* 0x000fe20003800200 */
[----:B------:R-:W-:Y:S02]  /*3320*/  IMAD.MOV.U32 R4, RZ, RZ, R16 ;  /* 0x000000ffff047224 */ /* 0x000fe400078e0010 */
[----:B------:R-:W-:-:S09]  /*3330*/  IMAD.MOV.U32 R12, RZ, RZ, R0 ;  /* 0x000000ffff0c7224 */ /* 0x000fd200078e0000 */
[----:B------:R-:W-:Y:S05]  /*3340*/  @!P0 BRA `(.L_x_8) ;  /* 0x0000000000208947 */ /* 0x000fea0003800000 */
[----:B------:R-:W-:-:S10]  /*3350*/  DFMA.RM R4, R4, R12, R14 ;  /* 0x0000000c0404722b */ /* 0x000fd4000000400e */
[----:B------:R-:W-:-:S05]  /*3360*/  IADD3 R12, P0, PT, R4, 0x1, RZ ;  /* 0x00000001040c7810 */ /* 0x000fca0007f1e0ff */
[----:B------:R-:W-:-:S06]  /*3370*/  IMAD.X R13, RZ, RZ, R5, P0 ;  /* 0x000000ffff0d7224 */ /* 0x000fcc00000e0605 */
[----:B------:R-:W-:-:S08]  /*3380*/  DFMA.RP R6, -R4, R12, R6 ;  /* 0x0000000c0406722b */ /* 0x000fd00000008106 */
[----:B------:R-:W-:-:S06]  /*3390*/  DSETP.GT.AND P0, PT, R6, RZ, PT ;  /* 0x000000ff0600722a */ /* 0x000fcc0003f04000 */
[----:B------:R-:W-:Y:S02]  /*33a0*/  FSEL R4, R12, R4, P0 ;  /* 0x000000040c047208 */ /* 0x000fe40000000000 */
[----:B------:R-:W-:Y:S01]  /*33b0*/  FSEL R5, R13, R5, P0 ;  /* 0x000000050d057208 */ /* 0x000fe20000000000 */
[----:B------:R-:W-:Y:S06]  /*33c0*/  BRA `(.L_x_9) ;  /* 0x0000000000647947 */ /* 0x000fec0003800000 */
.L_x_8:
[----:B------:R-:W-:-:S14]  /*33d0*/  DSETP.NE.AND P0, PT, R6, RZ, PT ;  /* 0x000000ff0600722a */ /* 0x000fdc0003f05000 */
[----:B------:R-:W-:Y:S05]  /*33e0*/  @!P0 BRA `(.L_x_10) ;  /* 0x0000000000588947 */ /* 0x000fea0003800000 */
[----:B------:R-:W-:-:S13]  /*33f0*/  ISETP.GE.AND P0, PT, R7, RZ, PT ;  /* 0x000000ff0700720c */ /* 0x000fda0003f06270 */
[----:B------:R-:W-:Y:S01]  /*3400*/  @!P0 MOV R4, 0x0 ;  /* 0x0000000000048802 */ /* 0x000fe20000000f00 */
[----:B------:R-:W-:Y:S01]  /*3410*/  @!P0 IMAD.MOV.U32 R5, RZ, RZ, -0x80000 ;  /* 0xfff80000ff058424 */ /* 0x000fe200078e00ff */
[----:B------:R-:W-:Y:S06]  /*3420*/  @!P0 BRA `(.L_x_9) ;  /* 0x00000000004c8947 */ /* 0x000fec0003800000 */
[----:B------:R-:W-:-:S13]  /*3430*/  ISETP.GT.AND P0, PT, R7, 0x7fefffff, PT ;  /* 0x7fefffff0700780c */ /* 0x000fda0003f04270 */
[----:B------:R-:W-:Y:S05]  /*3440*/  @P0 BRA `(.L_x_10) ;  /* 0x0000000000400947 */ /* 0x000fea0003800000 */
[----:B------:R-:W-:Y:S01]  /*3450*/  DMUL R4, R6, 8.11296384146066816958e+31 ;  /* 0x4690000006047828 */ /* 0x000fe20000000000 */
[----:B------:R-:W-:Y:S01]  /*3460*/  IMAD.MOV.U32 R14, RZ, RZ, 0x0 ;  /* 0x00000000ff0e7424 */ /* 0x000fe200078e00ff */
[----:B------:R-:W-:Y:S01]  /*3470*/  MOV R15, 0x3fd80000 ;  /* 0x3fd80000000f7802 */ /* 0x000fe20000000f00 */
[----:B------:R-:W-:-:S03]  /*3480*/  IMAD.MOV.U32 R6, RZ, RZ, RZ ;  /* 0x000000ffff067224 */ /* 0x000fc600078e00ff */
[----:B------:R-:W0:Y:S03]  /*3490*/  MUFU.RSQ64H R7, R5 ;  /* 0x0000000500077308 */ /* 0x000e260000001c00 */
[----:B0-----:R-:W-:-:S08]  /*34a0*/  DMUL R12, R6, R6 ;  /* 0x00000006060c7228 */ /* 0x001fd00000000000 */
[----:B------:R-:W-:-:S08]  /*34b0*/  DFMA R12, R4, -R12, 1 ;  /* 0x3ff00000040c742b */ /* 0x000fd0000000080c */
[----:B------:R-:W-:Y:S02]  /*34c0*/  DFMA R14, R12, R14, 0.5 ;  /* 0x3fe000000c0e742b */ /* 0x000fe4000000000e */
[----:B------:R-:W-:-:S08]  /*34d0*/  DMUL R12, R6, R12 ;  /* 0x0000000c060c7228 */ /* 0x000fd00000000000 */
[----:B------:R-:W-:-:S08]  /*34e0*/  DFMA R12, R14, R12, R6 ;  /* 0x0000000c0e0c722b */ /* 0x000fd00000000006 */
[----:B------:R-:W-:Y:S02]  /*34f0*/  DMUL R6, R4, R12 ;  /* 0x0000000c04067228 */ /* 0x000fe40000000000 */
[----:B------:R-:W-:-:S06]  /*3500*/  VIADD R13, R13, 0xfff00000 ;  /* 0xfff000000d0d7836 */ /* 0x000fcc0000000000 */
[----:B------:R-:W-:-:S08]  /*3510*/  DFMA R14, R6, -R6, R4 ;  /* 0x80000006060e722b */ /* 0x000fd00000000004 */
[----:B------:R-:W-:-:S10]  /*3520*/  DFMA R4, R12, R14, R6 ;  /* 0x0000000e0c04722b */ /* 0x000fd40000000006 */
[----:B------:R-:W-:Y:S01]  /*3530*/  VIADD R5, R5, 0xfcb00000 ;  /* 0xfcb0000005057836 */ /* 0x000fe20000000000 */
[----:B------:R-:W-:Y:S06]  /*3540*/  BRA `(.L_x_9) ;  /* 0x0000000000047947 */ /* 0x000fec0003800000 */
.L_x_10:
[----:B------:R-:W-:-:S11]  /*3550*/  DADD R4, R6, R6 ;  /* 0x0000000006047229 */ /* 0x000fd60000000006 */
.L_x_9:
[----:B------:R-:W-:Y:S05]  /*3560*/  BSYNC.RECONVERGENT B1 ;  /* 0x0000000000017941 */ /* 0x000fea0003800200 */
.L_x_7:
[----:B------:R-:W-:Y:S01]  /*3570*/  IMAD.MOV.U32 R6, RZ, RZ, R4 ;  /* 0x000000ffff067224 */ /* 0x000fe200078e0004 */
[----:B------:R-:W-:Y:S01]  /*3580*/  MOV R7, R5 ;  /* 0x0000000500077202 */ /* 0x000fe20000000f00 */
[----:B------:R-:W-:Y:S02]  /*3590*/  IMAD.MOV.U32 R4, RZ, RZ, R17 ;  /* 0x000000ffff047224 */ /* 0x000fe400078e0011 */
[----:B------:R-:W-:-:S04]  /*35a0*/  IMAD.MOV.U32 R5, RZ, RZ, 0x0 ;  /* 0x00000000ff057424 */ /* 0x000fc800078e00ff */
[----:B------:R-:W-:Y:S05]  /*35b0*/  RET.REL.NODEC R4 `(_Z5sobelPhS_PjS0_PtPi) ;  /* 0xffffffc804907950 */ /* 0x000fea0003c3ffff */
.L_x_11:
[----:B------:R-:W-:-:S00]  /*35c0*/  BRA `(.L_x_11) ;  /* 0xfffffffc00fc7947 */ /* 0x000fc0000383ffff */
[----:B------:R-:W-:-:S00]  /*35d0*/  NOP ;  /* 0x0000000000007918 */ /* 0x000fc00000000000 */
        /* <DEDUP_REMOVED lines=10> */
.L_x_12:


//--------------------- .nv.shared._Z5sobelPhS_PjS0_PtPi --------------------------
	.section	.nv.shared._Z5sobelPhS_PjS0_PtPi,"aw",@nobits
	.sectionflags	@""
	.align	4
.nv.shared._Z5sobelPhS_PjS0_PtPi:
	.zero		1224


//--------------------- .nv.shared.reserved.0     --------------------------
	.section	.nv.shared.reserved.0,"aw",@nobits
	.weak		__nv_reservedSMEM_offset_0_alias
	.size		__nv_reservedSMEM_offset_0_alias, 0, 64
	.other		__nv_reservedSMEM_offset_0_alias,@"STO_CUDA_RESERVED_SHARED STV_DEFAULT"
__nv_reservedSMEM_offset_0_alias:
	.zero		0
	.zero		64


//--------------------- .nv.constant0._Z5sobelPhS_PjS0_PtPi --------------------------
	.section	.nv.constant0._Z5sobelPhS_PjS0_PtPi,"a",@progbits
	.sectionflags	@""
	.align	4
.nv.constant0._Z5sobelPhS_PjS0_PtPi:
	.zero		944


//--------------------- SYMBOLS --------------------------

	.type		.nv.reservedSmem.offset0,@object
	.size		.nv.reservedSmem.offset0,0x4
	.type		.nv.reservedSmem.cap,@object
	.size		.nv.reservedSmem.cap,0x4
